	.headerflags	@"EF_CUDA_TEXMODE_UNIFIED EF_CUDA_64BIT_ADDRESS EF_CUDA_SM86 EF_CUDA_VIRTUAL_SM(EF_CUDA_SM86)"
	.elftype	@"ET_EXEC"


//--------------------- .nv.info                  --------------------------
	.section	.nv.info,"",@"SHT_CUDA_INFO"
	.align	4


	//----- nvinfo : EIATTR_REGCOUNT
	.align		4
        /*0000*/ 	.byte	0x04, 0x2f
        /*0002*/ 	.short	(.L_1 - .L_0)
	.align		4
.L_0:
        /*0004*/ 	.word	index@(triton_tem_fused__int_mm_5)
        /*0008*/ 	.word	0x000000fb


	//----- nvinfo : EIATTR_MIN_STACK_SIZE
	.align		4
.L_1:
        /*000c*/ 	.byte	0x04, 0x12
        /*000e*/ 	.short	(.L_3 - .L_2)
	.align		4
.L_2:
        /*0010*/ 	.word	index@(triton_tem_fused__int_mm_5)
        /*0014*/ 	.word	0x00000000


	//----- nvinfo : EIATTR_FRAME_SIZE
	.align		4
.L_3:
        /*0018*/ 	.byte	0x04, 0x11
        /*001a*/ 	.short	(.L_5 - .L_4)
	.align		4
.L_4:
        /*001c*/ 	.word	index@(triton_tem_fused__int_mm_5)
        /*0020*/ 	.word	0x00000000


	//----- nvinfo : EIATTR_MIN_STACK_SIZE
	.align		4
.L_5:
        /*0024*/ 	.byte	0x04, 0x12
        /*0026*/ 	.short	(.L_7 - .L_6)
	.align		4
.L_6:
        /*0028*/ 	.word	index@(triton_tem_fused__int_mm_5)
        /*002c*/ 	.word	0x00000000
.L_7:


//--------------------- .nv.info.triton_tem_fused__int_mm_5 --------------------------
	.section	.nv.info.triton_tem_fused__int_mm_5,"",@"SHT_CUDA_INFO"
	.sectionflags	@""
	.align	4


	//----- nvinfo : EIATTR_CUDA_API_VERSION
	.align		4
        /*0000*/ 	.byte	0x04, 0x37
        /*0002*/ 	.short	(.L_9 - .L_8)
.L_8:
        /*0004*/ 	.word	0x0000007c


	//----- nvinfo : EIATTR_SW2861232_WAR
	.align		4
.L_9:
        /*0008*/ 	.byte	0x01, 0x35
	.zero		2


	//----- nvinfo : EIATTR_PARAM_CBANK
	.align		4
        /*000c*/ 	.byte	0x04, 0x0a
        /*000e*/ 	.short	(.L_11 - .L_10)
	.align		4
.L_10:
        /*0010*/ 	.word	index@(.nv.constant0.triton_tem_fused__int_mm_5)
        /*0014*/ 	.short	0x0160
        /*0016*/ 	.short	0x0020


	//----- nvinfo : EIATTR_CBANK_PARAM_SIZE
	.align		4
.L_11:
        /*0018*/ 	.byte	0x03, 0x19
        /*001a*/ 	.short	0x0020


	//----- nvinfo : EIATTR_KPARAM_INFO
	.align		4
        /*001c*/ 	.byte	0x04, 0x17
        /*001e*/ 	.short	(.L_13 - .L_12)
.L_12:
        /*0020*/ 	.word	0x00000000
        /*0024*/ 	.short	0x0003
        /*0026*/ 	.short	0x0018
        /*0028*/ 	.byte	0x00, 0xf4, 0x21, 0x00


	//----- nvinfo : EIATTR_KPARAM_INFO
	.align		4
.L_13:
        /*002c*/ 	.byte	0x04, 0x17
        /*002e*/ 	.short	(.L_15 - .L_14)
.L_14:
        /*0030*/ 	.word	0x00000000
        /*0034*/ 	.short	0x0002
        /*0036*/ 	.short	0x0010
        /*0038*/ 	.byte	0x00, 0xf4, 0x21, 0x00


	//----- nvinfo : EIATTR_KPARAM_INFO
	.align		4
.L_15:
        /*003c*/ 	.byte	0x04, 0x17
        /*003e*/ 	.short	(.L_17 - .L_16)
.L_16:
        /*0040*/ 	.word	0x00000000
        /*0044*/ 	.short	0x0001
        /*0046*/ 	.short	0x0008
        /*0048*/ 	.byte	0x00, 0xf4, 0x21, 0x00


	//----- nvinfo : EIATTR_KPARAM_INFO
	.align		4
.L_17:
        /*004c*/ 	.byte	0x04, 0x17
        /*004e*/ 	.short	(.L_19 - .L_18)
.L_18:
        /*0050*/ 	.word	0x00000000
        /*0054*/ 	.short	0x0000
        /*0056*/ 	.short	0x0000
        /*0058*/ 	.byte	0x00, 0xf4, 0x21, 0x00


	//----- nvinfo : EIATTR_MAXREG_COUNT
	.align		4
.L_19:
        /*005c*/ 	.byte	0x03, 0x1b
        /*005e*/ 	.short	0x00ff


	//----- nvinfo : EIATTR_EXIT_INSTR_OFFSETS
	.align		4
        /*0060*/ 	.byte	0x04, 0x1c
        /*0062*/ 	.short	(.L_21 - .L_20)


	//   ....[0]....
.L_20:
        /*0064*/ 	.word	0x00003ab0


	//   ....[1]....
        /*0068*/ 	.word	0x00003b00


	//----- nvinfo : EIATTR_REQNTID
	.align		4
.L_21:
        /*006c*/ 	.byte	0x04, 0x10
        /*006e*/ 	.short	(.L_23 - .L_22)
.L_22:
        /*0070*/ 	.word	0x00000100
        /*0074*/ 	.word	0x00000001
        /*0078*/ 	.word	0x00000001
.L_23:


//--------------------- .nv.callgraph             --------------------------
	.section	.nv.callgraph,"",@"SHT_CUDA_CALLGRAPH"
	.align	4
	.sectionentsize	8
	.align		4
        /*0000*/ 	.word	0x00000000
	.align		4
        /*0004*/ 	.word	0xffffffff
	.align		4
        /*0008*/ 	.word	0x00000000
	.align		4
        /*000c*/ 	.word	0xfffffffe
	.align		4
        /*0010*/ 	.word	0x00000000
	.align		4
        /*0014*/ 	.word	0xfffffffd
	.align		4
        /*0018*/ 	.word	0x00000000
	.align		4
        /*001c*/ 	.word	0xfffffffc


//--------------------- .nv.rel.action            --------------------------
	.section	.nv.rel.action,"",@"SHT_CUDA_RELOCINFO"
	.align	8
	.sectionentsize	8
        /*0000*/ 	.byte	0x73, 0x00, 0x00, 0x00, 0x00, 0x00, 0x00, 0x00, 0x00, 0x00, 0x00, 0x11, 0x25, 0x00, 0x05, 0x36


//--------------------- .nv.constant0.triton_tem_fused__int_mm_5 --------------------------
	.section	.nv.constant0.triton_tem_fused__int_mm_5,"a",@progbits
	.sectionflags	@""
	.align	4
.nv.constant0.triton_tem_fused__int_mm_5:
	.zero		384


//--------------------- .text.triton_tem_fused__int_mm_5 --------------------------
	.section	.text.triton_tem_fused__int_mm_5,"ax",@progbits
	.sectionflags	@"SHF_BARRIERS=1"
	.sectioninfo	@"SHI_REGISTERS=251"
	.align	128
        .global         triton_tem_fused__int_mm_5
        .type           triton_tem_fused__int_mm_5,@function
        .size           triton_tem_fused__int_mm_5,(.L_x_2 - triton_tem_fused__int_mm_5)
        .other          triton_tem_fused__int_mm_5,@"STO_CUDA_ENTRY STV_DEFAULT"
triton_tem_fused__int_mm_5:
.text.triton_tem_fused__int_mm_5:
[----:B------:R-:W-:Y:S02]  /*0000*/  IMAD.MOV.U32 R1, RZ, RZ, c[0x0][0x28] ;  /* 0x00000a00ff017624 */ /* 0x000fe400078e00ff */
[----:B------:R-:W1:Y:S01]  /*0010*/  S2UR UR7, SR_CTAID.X ;  /* 0x00000000000779c3 */ /* 0x000e620000002500 */
[----:B------:R-:W2:Y:S01]  /*0020*/  S2R R4, SR_CTAID.X ;  /* 0x0000000000047919 */ /* 0x000ea20000002500 */
[----:B------:R-:W-:Y:S01]  /*0030*/  CS2R R128, SRZ ;  /* 0x0000000000807805 */ /* 0x000fe2000001ff00 */
[----:B------:R-:W-:Y:S01]  /*0040*/  CS2R R130, SRZ ;  /* 0x0000000000827805 */ /* 0x000fe2000001ff00 */
[----:B------:R-:W-:Y:S01]  /*0050*/  CS2R R132, SRZ ;  /* 0x0000000000847805 */ /* 0x000fe2000001ff00 */
[----:B------:R-:W3:Y:S01]  /*0060*/  S2R R8, SR_TID.X ;  /* 0x0000000000087919 */ /* 0x000ee20000002100 */
[----:B------:R-:W-:Y:S01]  /*0070*/  CS2R R134, SRZ ;  /* 0x0000000000867805 */ /* 0x000fe2000001ff00 */
        /* <DEDUP_REMOVED lines=17> */
[----:B-1----:R-:W-:Y:S01]  /*0190*/  UIMAD.WIDE UR4, UR7, 0x2aaaaaab, URZ ;  /* 0x2aaaaaab070478a5 */ /* 0x002fe2000f8e023f */
[----:B--2---:R-:W-:Y:S01]  /*01a0*/  IABS R6, R4 ;  /* 0x0000000400067213 */ /* 0x004fe20000000000 */
[----:B------:R-:W-:Y:S01]  /*01b0*/  CS2R R142, SRZ ;  /* 0x00000000008e7805 */ /* 0x000fe2000001ff00 */
[----:B------:R-:W-:Y:S01]  /*01c0*/  CS2R R40, SRZ ;  /* 0x0000000000287805 */ /* 0x000fe2000001ff00 */
[----:B------:R-:W-:Y:S01]  /*01d0*/  USHF.R.U32.HI UR4, URZ, 0x1f, UR5 ;  /* 0x0000001f3f047899 */ /* 0x000fe20008011605 */
[----:B------:R1:W2:Y:S01]  /*01e0*/  R2UR UR11, R6 ;  /* 0x00000000060b73c2 */ /* 0x0002a200000e0000 */
[C---:B---3--:R-:W-:Y:S01]  /*01f0*/  IMAD.SHL.U32 R28, R8.reuse, 0x10, RZ ;  /* 0x00000010081c7824 */ /* 0x048fe200078e00ff */
[----:B------:R-:W-:Y:S01]  /*0200*/  SHF.R.U32.HI R228, RZ, 0x2, R8 ;  /* 0x00000002ffe47819 */ /* 0x000fe20000011608 */
[----:B------:R-:W-:Y:S01]  /*0210*/  ULEA.HI.SX32 UR8, UR5, UR4, 0x1a ;  /* 0x0000000405087291 */ /* 0x000fe2000f8fd23f */
[C---:B------:R-:W-:Y:S01]  /*0220*/  IMAD.SHL.U32 R247, R8.reuse, 0x2, RZ ;  /* 0x0000000208f77824 */ /* 0x040fe200078e00ff */
[----:B------:R-:W-:Y:S01]  /*0230*/  CS2R R42, SRZ ;  /* 0x00000000002a7805 */ /* 0x000fe2000001ff00 */
[----:B------:R-:W-:Y:S01]  /*0240*/  UMOV UR4, 0xfffffff8 ;  /* 0xfffffff800047882 */ /* 0x000fe20000000000 */
[----:B------:R-:W-:Y:S01]  /*0250*/  CS2R R44, SRZ ;  /* 0x00000000002c7805 */ /* 0x000fe2000001ff00 */
[----:B------:R-:W-:Y:S01]  /*0260*/  UIMAD UR4, UR8, UR4, 0x21 ;  /* 0x00000021080474a4 */ /* 0x000fe2000f8e0204 */
[----:B------:R-:W-:Y:S01]  /*0270*/  LOP3.LUT R7, R247, 0x30, RZ, 0xc0, !PT ;  /* 0x00000030f7077812 */ /* 0x000fe200078ec0ff */
[----:B------:R-:W-:Y:S01]  /*0280*/  UIMAD UR10, UR8, -0x180, UR7 ;  /* 0xfffffe80080a78a4 */ /* 0x000fe2000f8e0207 */
[----:B------:R-:W-:Y:S01]  /*0290*/  CS2R R46, SRZ ;  /* 0x00000000002e7805 */ /* 0x000fe2000001ff00 */
[----:B------:R-:W-:Y:S01]  /*02a0*/  UISETP.LT.AND UP0, UPT, UR4, 0x8, UPT ;  /* 0x000000080400788c */ /* 0x000fe2000bf01270 */
[----:B------:R-:W-:Y:S01]  /*02b0*/  LOP3.LUT R246, R7, 0x70, R28, 0x78, !PT ;  /* 0x0000007007f67812 */ /* 0x000fe200078e781c */
[----:B------:R-:W-:Y:S01]  /*02c0*/  CS2R R48, SRZ ;  /* 0x0000000000307805 */ /* 0x000fe2000001ff00 */
[----:B------:R-:W-:Y:S01]  /*02d0*/  CS2R R50, SRZ ;  /* 0x0000000000327805 */ /* 0x000fe2000001ff00 */
[----:B------:R-:W-:Y:S01]  /*02e0*/  USEL UR9, UR4, 0x8, UP0 ;  /* 0x0000000804097887 */ /* 0x000fe20008000000 */
[----:B------:R-:W-:Y:S01]  /*02f0*/  IMAD.U32 R4, RZ, RZ, UR10 ;  /* 0x0000000aff047e24 */ /* 0x000fe2000f8e00ff */
[----:B------:R-:W-:Y:S01]  /*0300*/  UISETP.GE.AND UP0, UPT, UR7, URZ, UPT ;  /* 0x0000003f0700728c */ /* 0x000fe2000bf06270 */
[----:B------:R-:W-:Y:S01]  /*0310*/  CS2R R52, SRZ ;  /* 0x0000000000347805 */ /* 0x000fe2000001ff00 */
[----:B------:R-:W-:Y:S01]  /*0320*/  UMOV UR4, URZ ;  /* 0x0000003f00047c82 */ /* 0x000fe20008000000 */
[----:B------:R-:W-:Y:S01]  /*0330*/  CS2R R54, SRZ ;  /* 0x0000000000367805 */ /* 0x000fe2000001ff00 */
[----:B------:R-:W-:Y:S01]  /*0340*/  IMAD.U32 R3, RZ, RZ, UR9 ;  /* 0x00000009ff037e24 */ /* 0x000fe2000f8e00ff */
[----:B------:R-:W-:Y:S01]  /*0350*/  ULOP3.LUT UR10, UR10, UR9, URZ, 0x3c, !UPT ;  /* 0x000000090a0a7292 */ /* 0x000fe2000f8e3c3f */
[----:B------:R-:W-:Y:S01]  /*0360*/  CS2R R56, SRZ ;  /* 0x0000000000387805 */ /* 0x000fe2000001ff00 */
[----:B------:R-:W-:Y:S01]  /*0370*/  CS2R R58, SRZ ;  /* 0x00000000003a7805 */ /* 0x000fe2000001ff00 */
[----:B------:R-:W-:Y:S01]  /*0380*/  CS2R R60, SRZ ;  /* 0x00000000003c7805 */ /* 0x000fe2000001ff00 */
[-C--:B------:R-:W-:Y:S01]  /*0390*/  IABS R5, R3.reuse ;  /* 0x0000000300057213 */ /* 0x080fe20000000000 */
[----:B------:R-:W-:Y:S01]  /*03a0*/  CS2R R62, SRZ ;  /* 0x00000000003e7805 */ /* 0x000fe2000001ff00 */
[----:B------:R-:W-:Y:S01]  /*03b0*/  IABS R3, R3 ;  /* 0x0000000300037213 */ /* 0x000fe20000000000 */
[----:B------:R-:W-:Y:S01]  /*03c0*/  CS2R R64, SRZ ;  /* 0x0000000000407805 */ /* 0x000fe2000001ff00 */
[----:B------:R3:W4:Y:S01]  /*03d0*/  R2UR UR14, R5 ;  /* 0x00000000050e73c2 */ /* 0x00072200000e0000 */
[----:B------:R-:W-:Y:S01]  /*03e0*/  CS2R R66, SRZ ;  /* 0x0000000000427805 */ /* 0x000fe2000001ff00 */
[----:B------:R-:W-:Y:S01]  /*03f0*/  CS2R R68, SRZ ;  /* 0x0000000000447805 */ /* 0x000fe2000001ff00 */
[----:B------:R-:W-:Y:S01]  /*0400*/  CS2R R70, SRZ ;  /* 0x0000000000467805 */ /* 0x000fe2000001ff00 */
[----:B------:R-:W-:Y:S01]  /*0410*/  CS2R R72, SRZ ;  /* 0x0000000000487805 */ /* 0x000fe2000001ff00 */
[----:B------:R-:W-:Y:S01]  /*0420*/  CS2R R74, SRZ ;  /* 0x00000000004a7805 */ /* 0x000fe2000001ff00 */
[----:B------:R-:W-:Y:S01]  /*0430*/  CS2R R76, SRZ ;  /* 0x00000000004c7805 */ /* 0x000fe2000001ff00 */
[----:B------:R-:W-:Y:S01]  /*0440*/  CS2R R78, SRZ ;  /* 0x00000000004e7805 */ /* 0x000fe2000001ff00 */
[----:B---3--:R-:W-:Y:S01]  /*0450*/  IABS R5, R4 ;  /* 0x0000000400057213 */ /* 0x008fe20000000000 */
[----:B------:R-:W-:Y:S01]  /*0460*/  IMAD.MOV R4, RZ, RZ, -R3 ;  /* 0x000000ffff047224 */ /* 0x000fe200078e0a03 */
[----:B------:R-:W-:Y:S01]  /*0470*/  LOP3.LUT R3, R8, 0x80, RZ, 0xc0, !PT ;  /* 0x0000008008037812 */ /* 0x000fe200078ec0ff */
[----:B------:R-:W-:Y:S01]  /*0480*/  CS2R R80, SRZ ;  /* 0x0000000000507805 */ /* 0x000fe2000001ff00 */
[----:B------:R3:W1:Y:S01]  /*0490*/  R2UR UR13, R5 ;  /* 0x00000000050d73c2 */ /* 0x00066200000e0000 */
[----:B------:R-:W-:Y:S01]  /*04a0*/  CS2R R82, SRZ ;  /* 0x0000000000527805 */ /* 0x000fe2000001ff00 */
[----:B------:R-:W-:Y:S01]  /*04b0*/  SHF.R.U32.HI R3, RZ, 0x3, R3 ;  /* 0x00000003ff037819 */ /* 0x000fe20000011603 */
[----:B------:R-:W-:Y:S01]  /*04c0*/  CS2R R84, SRZ ;  /* 0x0000000000547805 */ /* 0x000fe2000001ff00 */
[----:B------:R-:W-:Y:S01]  /*04d0*/  CS2R R86, SRZ ;  /* 0x0000000000567805 */ /* 0x000fe2000001ff00 */
[----:B------:R-:W-:Y:S01]  /*04e0*/  CS2R R188, SRZ ;  /* 0x0000000000bc7805 */ /* 0x000fe2000001ff00 */
[----:B------:R-:W-:Y:S01]  /*04f0*/  CS2R R190, SRZ ;  /* 0x0000000000be7805 */ /* 0x000fe2000001ff00 */
[----:B------:R-:W-:Y:S01]  /*0500*/  CS2R R184, SRZ ;  /* 0x0000000000b87805 */ /* 0x000fe2000001ff00 */
[----:B------:R2:W1:Y:S01]  /*0510*/  R2UR UR12, R4 ;  /* 0x00000000040c73c2 */ /* 0x00046200000e0000 */
[C---:B---3--:R-:W-:Y:S01]  /*0520*/  LOP3.LUT R5, R28.reuse, 0x10, RZ, 0xc0, !PT ;  /* 0x000000101c057812 */ /* 0x048fe200078ec0ff */
[----:B------:R-:W-:Y:S01]  /*0530*/  CS2R R186, SRZ ;  /* 0x0000000000ba7805 */ /* 0x000fe2000001ff00 */
[----:B------:R-:W-:Y:S01]  /*0540*/  CS2R R180, SRZ ;  /* 0x0000000000b47805 */ /* 0x000fe2000001ff00 */
[----:B----4-:R-:W3:Y:S01]  /*0550*/  I2F.RP R0, UR14 ;  /* 0x0000000e00007d06 */ /* 0x010ee20008209400 */
[----:B------:R-:W-:Y:S01]  /*0560*/  CS2R R182, SRZ ;  /* 0x0000000000b67805 */ /* 0x000fe2000001ff00 */
[----:B------:R-:W-:Y:S01]  /*0570*/  CS2R R176, SRZ ;  /* 0x0000000000b07805 */ /* 0x000fe2000001ff00 */
[----:B------:R-:W-:Y:S01]  /*0580*/  CS2R R178, SRZ ;  /* 0x0000000000b27805 */ /* 0x000fe2000001ff00 */
[----:B--2---:R-:W-:Y:S01]  /*0590*/  LOP3.LUT R4, R28, 0x60, RZ, 0xc0, !PT ;  /* 0x000000601c047812 */ /* 0x004fe200078ec0ff */
[----:B------:R-:W-:Y:S01]  /*05a0*/  CS2R R172, SRZ ;  /* 0x0000000000ac7805 */ /* 0x000fe2000001ff00 */
[----:B------:R-:W-:-:S02]  /*05b0*/  CS2R R174, SRZ ;  /* 0x0000000000ae7805 */ /* 0x000fc4000001ff00 */
[----:B------:R-:W-:-:S04]  /*05c0*/  LOP3.LUT R4, R4, 0x10, R8, 0xf8, !PT ;  /* 0x0000001004047812 */ /* 0x000fc800078ef808 */
[--C-:B-1----:R-:W-:Y:S02]  /*05d0*/  LOP3.LUT R6, R4, 0x60, R5.reuse, 0x1e, !PT ;  /* 0x0000006004067812 */ /* 0x102fe400078e1e05 */
[----:B------:R-:W-:Y:S01]  /*05e0*/  LOP3.LUT R5, R28, 0x20, R5, 0x2e, !PT ;  /* 0x000000201c057812 */ /* 0x000fe200078e2e05 */
[----:B---3--:R-:W1:Y:S03]  /*05f0*/  MUFU.RCP R0, R0 ;  /* 0x0000000000007308 */ /* 0x008e660000001000 */
[----:B------:R-:W-:-:S04]  /*0600*/  LOP3.LUT R5, R5, 0x40, R28, 0xf8, !PT ;  /* 0x0000004005057812 */ /* 0x000fc800078ef81c */
[----:B------:R-:W-:Y:S02]  /*0610*/  LOP3.LUT R4, R5, 0x10, R8, 0x78, !PT ;  /* 0x0000001005047812 */ /* 0x000fe400078e7808 */
[----:B-1----:R-:W-:Y:S02]  /*0620*/  IADD3 R2, R0, 0xffffffe, RZ ;  /* 0x0ffffffe00027810 */ /* 0x002fe40007ffe0ff */
[----:B------:R-:W-:-:S04]  /*0630*/  LOP3.LUT R0, R28, 0x30, RZ, 0xc0, !PT ;  /* 0x000000301c007812 */ /* 0x000fc800078ec0ff */
[----:B------:R-:W1:Y:S01]  /*0640*/  F2I.FTZ.U32.TRUNC.NTZ R2, R2 ;  /* 0x0000000200027305 */ /* 0x000e62000021f000 */
[----:B------:R-:W-:Y:S01]  /*0650*/  LOP3.LUT R225, R0, 0x40, RZ, 0xfc, !PT ;  /* 0x0000004000e17812 */ /* 0x000fe200078efcff */
[----:B-1----:R1:W2:Y:S02]  /*0660*/  R2UR UR5, R2 ;  /* 0x00000000020573c2 */ /* 0x0022a400000e0000 */
[----:B-1----:R-:W-:-:S04]  /*0670*/  LOP3.LUT R2, R28, 0x40, RZ, 0xc0, !PT ;  /* 0x000000401c027812 */ /* 0x002fc800078ec0ff */
[C---:B------:R-:W-:Y:S02]  /*0680*/  LOP3.LUT R0, R2.reuse, 0x10, R8, 0xf8, !PT ;  /* 0x0000001002007812 */ /* 0x040fe400078ef808 */
[----:B------:R-:W-:Y:S02]  /*0690*/  LOP3.LUT R2, R2, 0x30, R247, 0xf8, !PT ;  /* 0x0000003002027812 */ /* 0x000fe400078ef8f7 */
[----:B------:R-:W-:Y:S02]  /*06a0*/  LOP3.LUT R230, R225, R0, RZ, 0x3c, !PT ;  /* 0x00000000e1e67212 */ /* 0x000fe400078e3cff */
[----:B------:R-:W-:Y:S02]  /*06b0*/  LOP3.LUT R0, R8, 0x20, RZ, 0xc0, !PT ;  /* 0x0000002008007812 */ /* 0x000fe400078ec0ff */
[----:B------:R-:W-:Y:S02]  /*06c0*/  LOP3.LUT R225, R2, R225, RZ, 0x3c, !PT ;  /* 0x000000e102e17212 */ /* 0x000fe400078e3cff */
[----:B------:R-:W-:Y:S01]  /*06d0*/  SHF.R.U32.HI R35, RZ, 0x2, R0 ;  /* 0x00000002ff237819 */ /* 0x000fe20000011600 */
[----:B------:R-:W-:Y:S01]  /*06e0*/  IMAD.SHL.U32 R9, R0, 0x2, RZ ;  /* 0x0000000200097824 */ /* 0x000fe200078e00ff */
[----:B--2---:R-:W-:Y:S01]  /*06f0*/  UIADD3 UR6, URZ, -UR5, URZ ;  /* 0x800000053f067290 */ /* 0x004fe2000fffe03f */
[----:B------:R-:W-:-:S02]  /*0700*/  LOP3.LUT R0, R28, 0x70, RZ, 0xc0, !PT ;  /* 0x000000701c007812 */ /* 0x000fc400078ec0ff */
[--C-:B------:R-:W-:Y:S01]  /*0710*/  SHF.R.U32.HI R2, RZ, 0x3, R8.reuse ;  /* 0x00000003ff027819 */ /* 0x100fe20000011608 */
[----:B------:R-:W-:Y:S01]  /*0720*/  UIMAD UR6, UR6, UR14, URZ ;  /* 0x0000000e060672a4 */ /* 0x000fe2000f8e023f */
[--C-:B------:R-:W-:Y:S02]  /*0730*/  LOP3.LUT R232, R0, 0x10, R8.reuse, 0x78, !PT ;  /* 0x0000001000e87812 */ /* 0x100fe400078e7808 */
[--C-:B------:R-:W-:Y:S01]  /*0740*/  LOP3.LUT R0, R3, 0x8, R8.reuse, 0xf8, !PT ;  /* 0x0000000803007812 */ /* 0x100fe200078ef808 */
[----:B------:R-:W-:Y:S01]  /*0750*/  UIMAD.WIDE.U32 UR4, UR5, UR6, UR4 ;  /* 0x00000006050472a5 */ /* 0x000fe2000f8e0004 */
[----:B------:R-:W-:Y:S02]  /*0760*/  SGXT.U32 R2, R2, 0x4 ;  /* 0x000000040202781a */ /* 0x000fe40000000000 */
[----:B------:R-:W-:Y:S02]  /*0770*/  LOP3.LUT R0, R0, 0x7, R8, 0xf8, !PT ;  /* 0x0000000700007812 */ /* 0x000fe400078ef808 */
[----:B------:R-:W-:-:S02]  /*0780*/  LOP3.LUT R2, R2, R3, RZ, 0xfc, !PT ;  /* 0x0000000302027212 */ /* 0x000fc400078efcff */
[----:B------:R-:W-:Y:S01]  /*0790*/  UMOV UR6, UR5 ;  /* 0x0000000500067c82 */ /* 0x000fe20008000000 */
[----:B------:R-:W-:Y:S01]  /*07a0*/  LOP3.LUT R9, R246, R9, RZ, 0x3c, !PT ;  /* 0x00000009f6097212 */ /* 0x000fe200078e3cff */
[----:B------:R-:W-:Y:S01]  /*07b0*/  UIMAD.WIDE.U32 UR4, UR6, UR11, URZ ;  /* 0x0000000b060472a5 */ /* 0x000fe2000f8e003f */
[----:B------:R-:W-:Y:S01]  /*07c0*/  LOP3.LUT R3, R3, 0xf, R8, 0xf8, !PT ;  /* 0x0000000f03037812 */ /* 0x000fe200078ef808 */
[----:B------:R-:W-:Y:S01]  /*07d0*/  UIMAD.WIDE.U32 UR6, UR6, UR13, URZ ;  /* 0x0000000d060672a5 */ /* 0x000fe2000f8e003f */
[----:B------:R-:W-:Y:S01]  /*07e0*/  IMAD.SHL.U32 R0, R0, 0x80, RZ ;  /* 0x0000008000007824 */ /* 0x000fe200078e00ff */
[----:B------:R-:W-:Y:S01]  /*07f0*/  UIMAD UR5, UR5, UR12, UR11 ;  /* 0x0000000c050572a4 */ /* 0x000fe2000f8e020b */
[----:B------:R-:W-:Y:S01]  /*0800*/  IMAD R245, R2, 0x80, R9 ;  /* 0x0000008002f57824 */ /* 0x000fe200078e0209 */
[----:B------:R-:W-:Y:S01]  /*0810*/  UIMAD UR4, UR7, UR12, UR13 ;  /* 0x0000000c070472a4 */ /* 0x000fe2000f8e020d */
[----:B------:R-:W-:Y:S01]  /*0820*/  LOP3.LUT R227, R35, 0x10, R228, 0xf8, !PT ;  /* 0x0000001023e37812 */ /* 0x000fe200078ef8e4 */
[----:B------:R-:W-:Y:S01]  /*0830*/  UISETP.GT.U32.AND UP2, UPT, UR14, UR5, UPT ;  /* 0x000000050e00728c */ /* 0x000fe2000bf44070 */
[----:B------:R-:W-:Y:S01]  /*0840*/  IMAD.SHL.U32 R3, R3, 0x80, RZ ;  /* 0x0000008003037824 */ /* 0x000fe200078e00ff */
[----:B------:R-:W-:Y:S01]  /*0850*/  UISETP.GT.U32.AND UP1, UPT, UR14, UR4, UPT ;  /* 0x000000040e00728c */ /* 0x000fe2000bf24070 */
[C---:B------:R-:W-:Y:S01]  /*0860*/  IADD3 R237, R0.reuse, 0x1000, RZ ;  /* 0x0000100000ed7810 */ /* 0x040fe20007ffe0ff */
[----:B------:R-:W-:Y:S01]  /*0870*/  UMOV UR6, URZ ;  /* 0x0000003f00067c82 */ /* 0x000fe20008000000 */
[----:B------:R-:W-:-:S02]  /*0880*/  IADD3 R233, R0, 0x2000, RZ ;  /* 0x0000200000e97810 */ /* 0x000fc40007ffe0ff */
[----:B------:R-:W-:Y:S02]  /*0890*/  IADD3 R229, R0, 0x3000, RZ ;  /* 0x0000300000e57810 */ /* 0x000fe40007ffe0ff */
[--C-:B------:R-:W-:Y:S02]  /*08a0*/  LOP3.LUT R35, R35, 0x7, R8.reuse, 0xf8, !PT ;  /* 0x0000000723237812 */ /* 0x100fe400078ef808 */
[----:B------:R-:W-:Y:S01]  /*08b0*/  @!UP2 UIADD3 UR5, UR5, -UR14, URZ ;  /* 0x8000000e0505a290 */ /* 0x000fe2000fffe03f */
[----:B------:R-:W-:Y:S01]  /*08c0*/  LOP3.LUT R227, R227, 0x7, R8, 0xf8, !PT ;  /* 0x00000007e3e37812 */ /* 0x000fe200078ef808 */
[----:B------:R-:W-:Y:S01]  /*08d0*/  @!UP1 UIADD3 UR4, UR4, -UR14, URZ ;  /* 0x8000000e04049290 */ /* 0x000fe2000fffe03f */
[-C--:B------:R-:W-:Y:S01]  /*08e0*/  LOP3.LUT R244, R3, R232.reuse, RZ, 0xfc, !PT ;  /* 0x000000e803f47212 */ /* 0x080fe200078efcff */
[----:B------:R-:W-:Y:S01]  /*08f0*/  UISETP.GT.U32.AND UP4, UPT, UR14, UR5, UPT ;  /* 0x000000050e00728c */ /* 0x000fe2000bf84070 */
[-C--:B------:R-:W-:Y:S01]  /*0900*/  LOP3.LUT R242, R230, R3.reuse, RZ, 0xfc, !PT ;  /* 0x00000003e6f27212 */ /* 0x080fe200078efcff */
[----:B------:R-:W-:Y:S01]  /*0910*/  UISETP.GE.U32.AND UP3, UPT, UR4, UR14, UPT ;  /* 0x0000000e0400728c */ /* 0x000fe2000bf66070 */
[-C--:B------:R-:W-:Y:S01]  /*0920*/  LOP3.LUT R241, R6, R3.reuse, RZ, 0xfc, !PT ;  /* 0x0000000306f17212 */ /* 0x080fe200078efcff */
[----:B------:R-:W-:Y:S01]  /*0930*/  UISETP.GE.AND UP2, UPT, UR10, URZ, UPT ;  /* 0x0000003f0a00728c */ /* 0x000fe2000bf46270 */
[----:B------:R-:W-:Y:S01]  /*0940*/  LOP3.LUT R243, R4, R3, RZ, 0xfc, !PT ;  /* 0x0000000304f37212 */ /* 0x000fe200078efcff */
[----:B------:R-:W-:Y:S01]  /*0950*/  @!UP1 UIADD3 UR7, UR7, 0x1, URZ ;  /* 0x0000000107079890 */ /* 0x000fe2000fffe03f */
[-C--:B------:R-:W-:Y:S01]  /*0960*/  LOP3.LUT R240, R237, R232.reuse, RZ, 0xfc, !PT ;  /* 0x000000e8edf07212 */ /* 0x080fe200078efcff */
[----:B------:R-:W-:Y:S01]  /*0970*/  ULOP3.LUT UR4, URZ, UR9, URZ, 0x33, !UPT ;  /* 0x000000093f047292 */ /* 0x000fe2000f8e333f */
[C---:B------:R-:W-:Y:S01]  /*0980*/  LOP3.LUT R238, R230.reuse, R237, RZ, 0xfc, !PT ;  /* 0x000000ede6ee7212 */ /* 0x040fe200078efcff */
[----:B------:R-:W-:Y:S01]  /*0990*/  UISETP.NE.AND UP1, UPT, UR9, URZ, UPT ;  /* 0x0000003f0900728c */ /* 0x000fe2000bf25270 */
[-C--:B------:R-:W-:Y:S01]  /*09a0*/  LOP3.LUT R236, R233, R232.reuse, RZ, 0xfc, !PT ;  /* 0x000000e8e9ec7212 */ /* 0x080fe200078efcff */
[----:B------:R-:W-:Y:S01]  /*09b0*/  @!UP4 UIADD3 UR5, UR5, -UR14, URZ ;  /* 0x8000000e0505c290 */ /* 0x000fe2000fffe03f */
[----:B------:R-:W-:Y:S01]  /*09c0*/  LOP3.LUT R234, R230, R233, RZ, 0xfc, !PT ;  /* 0x000000e9e6ea7212 */ /* 0x000fe200078efcff */
[----:B------:R-:W-:Y:S01]  /*09d0*/  @UP3 UIADD3 UR7, UR7, 0x1, URZ ;  /* 0x0000000107073890 */ /* 0x000fe2000fffe03f */
[C---:B------:R-:W-:Y:S01]  /*09e0*/  LOP3.LUT R239, R4.reuse, R237, RZ, 0xfc, !PT ;  /* 0x000000ed04ef7212 */ /* 0x040fe200078efcff */
[----:B------:R-:W-:Y:S01]  /*09f0*/  @!UP0 UIADD3 UR5, -UR5, URZ, URZ ;  /* 0x0000003f05058290 */ /* 0x000fe2000fffe13f */
[----:B------:R-:W-:Y:S01]  /*0a00*/  LOP3.LUT R232, R229, R232, RZ, 0xfc, !PT ;  /* 0x000000e8e5e87212 */ /* 0x000fe200078efcff */
[----:B------:R-:W-:Y:S01]  /*0a10*/  @!UP2 UIADD3 UR7, -UR7, URZ, URZ ;  /* 0x0000003f0707a290 */ /* 0x000fe2000fffe13f */
[C---:B------:R-:W-:Y:S01]  /*0a20*/  LOP3.LUT R235, R4.reuse, R233, RZ, 0xfc, !PT ;  /* 0x000000e904eb7212 */ /* 0x040fe200078efcff */
[----:B------:R-:W-:Y:S01]  /*0a30*/  ULDC.64 UR14, c[0x0][0x118] ;  /* 0x00004600000e7ab9 */ /* 0x000fe20000000a00 */
[-C--:B------:R-:W-:Y:S01]  /*0a40*/  LOP3.LUT R231, R4, R229.reuse, RZ, 0xfc, !PT ;  /* 0x000000e504e77212 */ /* 0x080fe200078efcff */
[----:B------:R-:W-:Y:S01]  /*0a50*/  USEL UR7, UR4, UR7, !UP1 ;  /* 0x0000000704077287 */ /* 0x000fe2000c800000 */
[----:B------:R-:W-:Y:S01]  /*0a60*/  LOP3.LUT R230, R230, R229, RZ, 0xfc, !PT ;  /* 0x000000e5e6e67212 */ /* 0x000fe200078efcff */
[----:B------:R-:W-:Y:S01]  /*0a70*/  USEL UR4, UR4, UR5, !UP1 ;  /* 0x0000000504047287 */ /* 0x000fe2000c800000 */
[C---:B------:R-:W-:Y:S01]  /*0a80*/  LOP3.LUT R237, R6.reuse, R237, RZ, 0xfc, !PT ;  /* 0x000000ed06ed7212 */ /* 0x040fe200078efcff */
[----:B------:R-:W-:Y:S01]  /*0a90*/  USHF.L.U32 UR11, UR7, 0x8, URZ ;  /* 0x00000008070b7899 */ /* 0x000fe2000800063f */
[C---:B------:R-:W-:Y:S01]  /*0aa0*/  LOP3.LUT R233, R6.reuse, R233, RZ, 0xfc, !PT ;  /* 0x000000e906e97212 */ /* 0x040fe200078efcff */
[----:B------:R-:W-:Y:S01]  /*0ab0*/  ULEA UR4, UR8, UR4, 0x3 ;  /* 0x0000000408047291 */ /* 0x000fe2000f8e183f */
[----:B------:R-:W-:Y:S01]  /*0ac0*/  LOP3.LUT R229, R6, R229, RZ, 0xfc, !PT ;  /* 0x000000e506e57212 */ /* 0x000fe200078efcff */
[----:B------:R-:W-:Y:S01]  /*0ad0*/  IMAD.SHL.U32 R227, R227, 0x80, RZ ;  /* 0x00000080e3e37824 */ /* 0x000fe200078e00ff */
[----:B------:R-:W-:Y:S01]  /*0ae0*/  LOP3.LUT R35, R35, 0x10, R228, 0xf8, !PT ;  /* 0x0000001023237812 */ /* 0x000fe200078ef8e4 */
[----:B------:R-:W-:Y:S01]  /*0af0*/  USHF.L.U32 UR10, UR4, 0x7, URZ ;  /* 0x00000007040a7899 */ /* 0x000fe2000800063f */
[----:B------:R-:W-:Y:S01]  /*0b00*/  IMAD.U32 R9, RZ, RZ, UR11 ;  /* 0x0000000bff097e24 */ /* 0x000fe2000f8e00ff */
[C---:B------:R-:W-:Y:S01]  /*0b10*/  LOP3.LUT R5, R2.reuse, UR11, RZ, 0xfc, !PT ;  /* 0x0000000b02057c12 */ /* 0x040fe2000f8efcff */
[----:B------:R-:W-:Y:S01]  /*0b20*/  IMAD.U32 R11, RZ, RZ, UR11 ;  /* 0x0000000bff0b7e24 */ /* 0x000fe2000f8e00ff */
[----:B------:R-:W-:Y:S01]  /*0b30*/  LOP3.LUT R226, R227, R246, RZ, 0xfc, !PT ;  /* 0x000000f6e3e27212 */ /* 0x000fe200078efcff */
[----:B------:R-:W-:Y:S01]  /*0b40*/  IMAD.U32 R13, RZ, RZ, UR11 ;  /* 0x0000000bff0d7e24 */ /* 0x000fe2000f8e00ff */
[----:B------:R-:W-:Y:S01]  /*0b50*/  LOP3.LUT R0, R2, UR10, RZ, 0xfc, !PT ;  /* 0x0000000a02007c12 */ /* 0x000fe2000f8efcff */
[----:B------:R-:W-:Y:S01]  /*0b60*/  IMAD.U32 R15, RZ, RZ, UR11 ;  /* 0x0000000bff0f7e24 */ /* 0x000fe2000f8e00ff */
[--C-:B------:R-:W-:Y:S01]  /*0b70*/  LOP3.LUT R8, R9, 0x60, R2.reuse, 0xfe, !PT ;  /* 0x0000006009087812 */ /* 0x100fe200078efe02 */
[----:B------:R-:W-:Y:S01]  /*0b80*/  IMAD.U32 R3, RZ, RZ, UR11 ;  /* 0x0000000bff037e24 */ /* 0x000fe2000f8e00ff */
[--C-:B------:R-:W-:Y:S01]  /*0b90*/  LOP3.LUT R9, R11, 0x80, R2.reuse, 0xfe, !PT ;  /* 0x000000800b097812 */ /* 0x100fe200078efe02 */
[----:B------:R-:W-:Y:S01]  /*0ba0*/  IMAD.U32 R17, RZ, RZ, UR11 ;  /* 0x0000000bff117e24 */ /* 0x000fe2000f8e00ff */
[--C-:B------:R-:W-:Y:S01]  /*0bb0*/  LOP3.LUT R10, R13, 0xa0, R2.reuse, 0xfe, !PT ;  /* 0x000000a00d0a7812 */ /* 0x100fe200078efe02 */
[----:B------:R-:W-:Y:S01]  /*0bc0*/  IMAD.HI R13, R0, 0x7f807f81, RZ ;  /* 0x7f807f81000d7827 */ /* 0x000fe200078e02ff */
[--C-:B------:R-:W-:Y:S01]  /*0bd0*/  LOP3.LUT R11, R15, 0xc0, R2.reuse, 0xfe, !PT ;  /* 0x000000c00f0b7812 */ /* 0x100fe200078efe02 */
[----:B------:R-:W-:Y:S01]  /*0be0*/  UMOV UR8, 0x1 ;  /* 0x0000000100087882 */ /* 0x000fe20000000000 */
[--C-:B------:R-:W-:Y:S01]  /*0bf0*/  LOP3.LUT R6, R3, 0x20, R2.reuse, 0xfe, !PT ;  /* 0x0000002003067812 */ /* 0x100fe200078efe02 */
[----:B------:R-:W-:Y:S01]  /*0c00*/  IMAD.HI R15, R5, 0x2aaaaaab, RZ ;  /* 0x2aaaaaab050f7827 */ /* 0x000fe200078e02ff */
[----:B------:R-:W-:Y:S01]  /*0c10*/  SHF.R.U32.HI R14, RZ, 0x1f, R13 ;  /* 0x0000001fff0e7819 */ /* 0x000fe2000001160d */
[----:B------:R-:W-:Y:S01]  /*0c20*/  UMOV UR9, 0xffffffff ;  /* 0xffffffff00097882 */ /* 0x000fe20000000000 */
[--C-:B------:R-:W-:Y:S01]  /*0c30*/  LOP3.LUT R12, R17, 0xe0, R2.reuse, 0xfe, !PT ;  /* 0x000000e0110c7812 */ /* 0x100fe200078efe02 */
[----:B------:R-:W-:Y:S01]  /*0c40*/  IMAD.U32 R7, RZ, RZ, UR11 ;  /* 0x0000000bff077e24 */ /* 0x000fe2000f8e00ff */
[----:B------:R-:W-:Y:S01]  /*0c50*/  SHF.R.U32.HI R16, RZ, 0x1f, R15 ;  /* 0x0000001fff107819 */ /* 0x000fe2000001160f */
[----:B------:R-:W-:Y:S01]  /*0c60*/  IMAD.U32 R3, RZ, RZ, UR10 ;  /* 0x0000000aff037e24 */ /* 0x000fe2000f8e00ff */
[----:B------:R-:W-:Y:S01]  /*0c70*/  LEA.HI.SX32 R13, R13, R14, 0x15 ;  /* 0x0000000e0d0d7211 */ /* 0x000fe200078faaff */
[----:B------:R-:W-:Y:S01]  /*0c80*/  IMAD.U32 R17, RZ, RZ, UR10 ;  /* 0x0000000aff117e24 */ /* 0x000fe2000f8e00ff */
[--C-:B------:R-:W-:Y:S01]  /*0c90*/  LOP3.LUT R7, R7, 0x40, R2.reuse, 0xfe, !PT ;  /* 0x0000004007077812 */ /* 0x100fe200078efe02 */
[----:B------:R-:W-:Y:S01]  /*0ca0*/  IMAD.U32 R19, RZ, RZ, UR10 ;  /* 0x0000000aff137e24 */ /* 0x000fe2000f8e00ff */
[----:B------:R-:W-:Y:S01]  /*0cb0*/  LEA.HI R16, R15, R16, RZ, 0x15 ;  /* 0x000000100f107211 */ /* 0x000fe200078fa8ff */
[----:B------:R-:W-:Y:S01]  /*0cc0*/  IMAD.HI R14, R6, 0x2aaaaaab, RZ ;  /* 0x2aaaaaab060e7827 */ /* 0x000fe200078e02ff */
[--C-:B------:R-:W-:Y:S01]  /*0cd0*/  LOP3.LUT R3, R3, 0x20, R2.reuse, 0xfe, !PT ;  /* 0x0000002003037812 */ /* 0x100fe200078efe02 */
[----:B------:R-:W-:Y:S01]  /*0ce0*/  UMOV UR7, URZ ;  /* 0x0000003f00077c82 */ /* 0x000fe20008000000 */
[--C-:B------:R-:W-:Y:S01]  /*0cf0*/  LOP3.LUT R4, R17, 0x40, R2.reuse, 0xfe, !PT ;  /* 0x0000004011047812 */ /* 0x100fe200078efe02 */
[----:B------:R-:W-:Y:S01]  /*0d00*/  IMAD.HI R17, R8, 0x2aaaaaab, RZ ;  /* 0x2aaaaaab08117827 */ /* 0x000fe200078e02ff */
[----:B------:R-:W-:Y:S01]  /*0d10*/  LOP3.LUT R2, R19, 0x60, R2, 0xfe, !PT ;  /* 0x0000006013027812 */ /* 0x000fe200078efe02 */
[----:B------:R-:W-:-:S02]  /*0d20*/  UMOV UR4, URZ ;  /* 0x0000003f00047c82 */ /* 0x000fc40008000000 */
[----:B------:R-:W-:Y:S01]  /*0d30*/  IMAD.HI R15, R7, 0x2aaaaaab, RZ ;  /* 0x2aaaaaab070f7827 */ /* 0x000fe200078e02ff */
[----:B------:R-:W-:Y:S01]  /*0d40*/  SHF.R.U32.HI R18, RZ, 0x1f, R17 ;  /* 0x0000001fff127819 */ /* 0x000fe20000011611 */
[----:B------:R-:W-:Y:S02]  /*0d50*/  UMOV UR5, URZ ;  /* 0x0000003f00057c82 */ /* 0x000fe40008000000 */
[----:B------:R-:W-:Y:S01]  /*0d60*/  IMAD R19, R16, -0x3000, R5 ;  /* 0xffffd00010137824 */ /* 0x000fe200078e0205 */
[----:B------:R-:W-:Y:S01]  /*0d70*/  SHF.R.U32.HI R5, RZ, 0x1f, R14 ;  /* 0x0000001fff057819 */ /* 0x000fe2000001160e */
[----:B------:R-:W-:Y:S01]  /*0d80*/  IMAD.HI R22, R9, 0x2aaaaaab, RZ ;  /* 0x2aaaaaab09167827 */ /* 0x000fe200078e02ff */
[----:B------:R-:W-:Y:S02]  /*0d90*/  SHF.R.U32.HI R16, RZ, 0x1f, R15 ;  /* 0x0000001fff107819 */ /* 0x000fe4000001160f */
[----:B------:R-:W-:Y:S01]  /*0da0*/  LEA.HI R21, R14, R5, RZ, 0x15 ;  /* 0x000000050e157211 */ /* 0x000fe200078fa8ff */
[----:B------:R-:W-:Y:S01]  /*0db0*/  IMAD.HI R24, R10, 0x2aaaaaab, RZ ;  /* 0x2aaaaaab0a187827 */ /* 0x000fe200078e02ff */
[----:B------:R-:W-:-:S02]  /*0dc0*/  SHF.R.U32.HI R5, RZ, 0x1f, R22 ;  /* 0x0000001fff057819 */ /* 0x000fc40000011616 */
[----:B------:R-:W-:Y:S01]  /*0dd0*/  LEA.HI R23, R17, R18, RZ, 0x15 ;  /* 0x0000001211177211 */ /* 0x000fe200078fa8ff */
[----:B------:R-:W-:Y:S01]  /*0de0*/  IMAD.HI R14, R11, 0x2aaaaaab, RZ ;  /* 0x2aaaaaab0b0e7827 */ /* 0x000fe200078e02ff */
[----:B------:R-:W-:Y:S02]  /*0df0*/  LEA.HI R20, R15, R16, RZ, 0x15 ;  /* 0x000000100f147211 */ /* 0x000fe400078fa8ff */
[----:B------:R-:W-:Y:S01]  /*0e00*/  SHF.R.U32.HI R15, RZ, 0x1f, R24 ;  /* 0x0000001fff0f7819 */ /* 0x000fe20000011618 */
[----:B------:R-:W-:Y:S01]  /*0e10*/  IMAD.HI R17, R2, 0x7f807f81, RZ ;  /* 0x7f807f8102117827 */ /* 0x000fe200078e02ff */
[----:B------:R-:W-:Y:S02]  /*0e20*/  LEA.HI R22, R22, R5, RZ, 0x15 ;  /* 0x0000000516167211 */ /* 0x000fe400078fa8ff */
[----:B------:R-:W-:Y:S01]  /*0e30*/  SHF.R.U32.HI R27, RZ, 0x1f, R14 ;  /* 0x0000001fff1b7819 */ /* 0x000fe2000001160e */
[----:B------:R-:W-:Y:S01]  /*0e40*/  IMAD.HI R16, R12, 0x2aaaaaab, RZ ;  /* 0x2aaaaaab0c107827 */ /* 0x000fe200078e02ff */
[----:B------:R-:W-:-:S02]  /*0e50*/  LEA.HI R25, R24, R15, RZ, 0x15 ;  /* 0x0000000f18197211 */ /* 0x000fc400078fa8ff */
[----:B------:R-:W-:Y:S01]  /*0e60*/  SHF.R.U32.HI R18, RZ, 0x1f, R17 ;  /* 0x0000001fff127819 */ /* 0x000fe20000011611 */
[----:B------:R-:W-:Y:S01]  /*0e70*/  IMAD.HI R5, R3, 0x7f807f81, RZ ;  /* 0x7f807f8103057827 */ /* 0x000fe200078e02ff */
[----:B------:R-:W-:Y:S02]  /*0e80*/  LEA.HI R24, R14, R27, RZ, 0x15 ;  /* 0x0000001b0e187211 */ /* 0x000fe400078fa8ff */
[----:B------:R-:W-:Y:S01]  /*0e90*/  SHF.R.U32.HI R29, RZ, 0x1f, R16 ;  /* 0x0000001fff1d7819 */ /* 0x000fe20000011610 */
[----:B------:R-:W-:Y:S01]  /*0ea0*/  IMAD R13, R13, -0x1010, R0 ;  /* 0xffffeff00d0d7824 */ /* 0x000fe200078e0200 */
[----:B------:R-:W-:Y:S01]  /*0eb0*/  SHF.R.U32.HI R14, RZ, 0x1f, R5 ;  /* 0x0000001fff0e7819 */ /* 0x000fe20000011605 */
[----:B------:R-:W-:Y:S01]  /*0ec0*/  IMAD.HI R15, R4, 0x7f807f81, RZ ;  /* 0x7f807f81040f7827 */ /* 0x000fe200078e02ff */
[----:B------:R-:W-:Y:S02]  /*0ed0*/  LEA.HI.SX32 R17, R17, R18, 0x15 ;  /* 0x0000001211117211 */ /* 0x000fe400078faaff */
[----:B------:R-:W-:Y:S01]  /*0ee0*/  LEA.HI R29, R16, R29, RZ, 0x15 ;  /* 0x0000001d101d7211 */ /* 0x000fe200078fa8ff */
[----:B------:R-:W-:Y:S01]  /*0ef0*/  IMAD R13, R13, 0xc00, RZ ;  /* 0x00000c000d0d7824 */ /* 0x000fe200078e02ff */
[----:B------:R-:W-:Y:S01]  /*0f00*/  LEA.HI.SX32 R14, R5, R14, 0x15 ;  /* 0x0000000e050e7211 */ /* 0x000fe200078faaff */
[----:B------:R-:W-:Y:S01]  /*0f10*/  IMAD R17, R17, -0x1010, R2 ;  /* 0xffffeff011117824 */ /* 0x000fe200078e0202 */
[----:B------:R-:W-:Y:S01]  /*0f20*/  SHF.R.U32.HI R16, RZ, 0x1f, R15 ;  /* 0x0000001fff107819 */ /* 0x000fe2000001160f */
[----:B------:R-:W-:Y:S01]  /*0f30*/  IMAD R7, R20, -0x3000, R7 ;  /* 0xffffd00014077824 */ /* 0x000fe200078e0207 */
[----:B------:R-:W-:Y:S01]  /*0f40*/  LOP3.LUT R0, R13, 0x70, R28, 0xf8, !PT ;  /* 0x000000700d007812 */ /* 0x000fe200078ef81c */
[----:B------:R-:W-:Y:S01]  /*0f50*/  IMAD R14, R14, -0x1010, R3 ;  /* 0xffffeff00e0e7824 */ /* 0x000fe200078e0203 */
[----:B------:R-:W-:Y:S01]  /*0f60*/  LEA.HI.SX32 R15, R15, R16, 0x15 ;  /* 0x000000100f0f7211 */ /* 0x000fe200078faaff */
[----:B------:R-:W-:Y:S01]  /*0f70*/  IMAD R5, R17, 0xc00, RZ ;  /* 0x00000c0011057824 */ /* 0x000fe200078e02ff */
[----:B------:R-:W-:Y:S01]  /*0f80*/  IADD3 R20, P3, R0, c[0x0][0x160], RZ ;  /* 0x0000580000147a10 */ /* 0x000fe20007f7e0ff */
[----:B------:R-:W-:-:S02]  /*0f90*/  IMAD R31, R19, 0xc00, RZ ;  /* 0x00000c00131f7824 */ /* 0x000fc400078e02ff */
[----:B------:R-:W-:Y:S02]  /*0fa0*/  IMAD R3, R14, 0xc00, RZ ;  /* 0x00000c000e037824 */ /* 0x000fe400078e02ff */
[----:B------:R-:W-:Y:S01]  /*0fb0*/  IMAD R6, R21, -0x3000, R6 ;  /* 0xffffd00015067824 */ /* 0x000fe200078e0206 */
[----:B------:R-:W-:Y:S01]  /*0fc0*/  LEA.HI.X.SX32 R21, R0, c[0x0][0x164], 0x1, P3 ;  /* 0x0000590000157a11 */ /* 0x000fe200018f0eff */
[----:B------:R-:W-:Y:S01]  /*0fd0*/  IMAD R15, R15, -0x1010, R4 ;  /* 0xffffeff00f0f7824 */ /* 0x000fe200078e0204 */
[----:B------:R-:W-:Y:S01]  /*0fe0*/  LOP3.LUT R0, R5, 0x70, R28, 0xf8, !PT ;  /* 0x0000007005007812 */ /* 0x000fe200078ef81c */
[----:B------:R-:W-:Y:S01]  /*0ff0*/  IMAD R23, R23, -0x3000, R8 ;  /* 0xffffd00017177824 */ /* 0x000fe200078e0208 */
[--C-:B------:R-:W-:Y:S01]  /*1000*/  LOP3.LUT R2, R31, 0x70, R28.reuse, 0xf8, !PT ;  /* 0x000000701f027812 */ /* 0x100fe200078ef81c */
[----:B------:R-:W-:Y:S01]  /*1010*/  IMAD R15, R15, 0xc00, RZ ;  /* 0x00000c000f0f7824 */ /* 0x000fe200078e02ff */
[--C-:B------:R-:W-:Y:S01]  /*1020*/  LOP3.LUT R4, R3, 0x70, R28.reuse, 0xf8, !PT ;  /* 0x0000007003047812 */ /* 0x100fe200078ef81c */
[----:B------:R-:W-:Y:S01]  /*1030*/  IMAD R7, R7, 0xc00, RZ ;  /* 0x00000c0007077824 */ /* 0x000fe200078e02ff */
[----:B------:R-:W-:Y:S01]  /*1040*/  IADD3 R18, P5, R0, c[0x0][0x160], RZ ;  /* 0x0000580000127a10 */ /* 0x000fe20007fbe0ff */
[----:B------:R-:W-:Y:S01]  /*1050*/  IMAD R39, R23, 0xc00, RZ ;  /* 0x00000c0017277824 */ /* 0x000fe200078e02ff */
[----:B------:R-:W-:Y:S01]  /*1060*/  IADD3 R206, P1, R2, c[0x0][0x168], RZ ;  /* 0x00005a0002ce7a10 */ /* 0x000fe20007f3e0ff */
[----:B------:R-:W-:Y:S01]  /*1070*/  IMAD R37, R6, 0xc00, RZ ;  /* 0x00000c0006257824 */ /* 0x000fe200078e02ff */
[----:B------:R-:W-:Y:S01]  /*1080*/  IADD3 R200, P2, R4, c[0x0][0x160], RZ ;  /* 0x0000580004c87a10 */ /* 0x000fe20007f5e0ff */
[----:B------:R-:W-:Y:S01]  /*1090*/  IMAD R9, R22, -0x3000, R9 ;  /* 0xffffd00016097824 */ /* 0x000fe200078e0209 */
[----:B------:R-:W-:Y:S01]  /*10a0*/  LOP3.LUT R8, R15, 0x70, R28, 0xf8, !PT ;  /* 0x000000700f087812 */ /* 0x000fe200078ef81c */
[----:B------:R-:W-:Y:S01]  /*10b0*/  IMAD R10, R25, -0x3000, R10 ;  /* 0xffffd000190a7824 */ /* 0x000fe200078e020a */
[----:B------:R-:W-:Y:S01]  /*10c0*/  LEA.HI.X.SX32 R19, R0, c[0x0][0x164], 0x1, P5 ;  /* 0x0000590000137a11 */ /* 0x000fe200028f0eff */
[----:B------:R-:W-:Y:S01]  /*10d0*/  IMAD R11, R24, -0x3000, R11 ;  /* 0xffffd000180b7824 */ /* 0x000fe200078e020b */
[----:B------:R-:W-:Y:S01]  /*10e0*/  LOP3.LUT R0, R7, 0x70, R28, 0xf8, !PT ;  /* 0x0000007007007812 */ /* 0x000fe200078ef81c */
[----:B------:R-:W-:Y:S01]  /*10f0*/  IMAD R29, R29, -0x3000, R12 ;  /* 0xffffd0001d1d7824 */ /* 0x000fe200078e020c */
[----:B------:R-:W-:Y:S01]  /*1100*/  LEA.HI.X.SX32 R207, R2, c[0x0][0x16c], 0x1, P1 ;  /* 0x00005b0002cf7a11 */ /* 0x000fe200008f0eff */
[----:B------:R1:W-:Y:S01]  /*1110*/  LDGSTS.E.BYPASS.128 [R245+0x10000], [R20.64] ;  /* 0x1000000014f57fae */ /* 0x0003e2000b901c4e */
[----:B------:R-:W-:Y:S01]  /*1120*/  LEA.HI.X.SX32 R201, R4, c[0x0][0x164], 0x1, P2 ;  /* 0x0000590004c97a11 */ /* 0x000fe200010f0eff */
[----:B------:R-:W-:Y:S01]  /*1130*/  IMAD R9, R9, 0xc00, RZ ;  /* 0x00000c0009097824 */ /* 0x000fe200078e02ff */
[--C-:B------:R-:W-:Y:S01]  /*1140*/  LOP3.LUT R2, R39, 0x70, R28.reuse, 0xf8, !PT ;  /* 0x0000007027027812 */ /* 0x100fe200078ef81c */
[----:B------:R-:W-:Y:S01]  /*1150*/  IMAD R11, R11, 0xc00, RZ ;  /* 0x00000c000b0b7824 */ /* 0x000fe200078e02ff */
[----:B------:R-:W-:Y:S01]  /*1160*/  IADD3 R16, P6, R8, c[0x0][0x160], RZ ;  /* 0x0000580008107a10 */ /* 0x000fe20007fde0ff */
[----:B------:R-:W-:Y:S01]  /*1170*/  IMAD R89, R29, 0xc00, RZ ;  /* 0x00000c001d597824 */ /* 0x000fe200078e02ff */
[----:B------:R-:W-:Y:S01]  /*1180*/  LOP3.LUT R4, R37, 0x70, R28, 0xf8, !PT ;  /* 0x0000007025047812 */ /* 0x000fe200078ef81c */
[----:B------:R2:W-:Y:S01]  /*1190*/  LDGSTS.E.BYPASS.128 [R245+0x11000], [R200.64] ;  /* 0x11000000c8f57fae */ /* 0x0005e2000b901c4e */
[----:B------:R-:W-:Y:S01]  /*11a0*/  IADD3 R24, P4, R0, c[0x0][0x168], RZ ;  /* 0x00005a0000187a10 */ /* 0x000fe20007f9e0ff */
[----:B------:R-:W-:Y:S01]  /*11b0*/  IMAD.SHL.U32 R35, R35, 0x80, RZ ;  /* 0x0000008023237824 */ /* 0x000fe200078e00ff */
[----:B------:R-:W-:-:S02]  /*11c0*/  LEA.HI.X.SX32 R17, R8, c[0x0][0x164], 0x1, P6 ;  /* 0x0000590008117a11 */ /* 0x000fc400030f0eff */
[----:B-1----:R-:W-:Y:S01]  /*11d0*/  LEA.HI.X.SX32 R21, R13, c[0x0][0x164], 0x1, P3 ;  /* 0x000059000d157a11 */ /* 0x002fe200018f0eff */
[----:B------:R-:W-:Y:S01]  /*11e0*/  IMAD R13, R10, 0xc00, RZ ;  /* 0x00000c000a0d7824 */ /* 0x000fe200078e02ff */
[----:B------:R-:W-:Y:S01]  /*11f0*/  IADD3 R26, P3, R2, c[0x0][0x168], RZ ;  /* 0x00005a00021a7a10 */ /* 0x000fe20007f7e0ff */
[----:B------:R1:W-:Y:S01]  /*1200*/  LDGSTS.E.BYPASS.128 [R245+0x12000], [R16.64] ;  /* 0x1200000010f57fae */ /* 0x0003e2000b901c4e */
[----:B------:R-:W-:Y:S02]  /*1210*/  IADD3 R22, P0, R4, c[0x0][0x168], RZ ;  /* 0x00005a0004167a10 */ /* 0x000fe40007f1e0ff */
[----:B------:R-:W-:Y:S01]  /*1220*/  LEA.HI.X.SX32 R25, R0, c[0x0][0x16c], 0x1, P4 ;  /* 0x00005b0000197a11 */ /* 0x000fe200020f0eff */
[----:B------:R3:W-:Y:S01]  /*1230*/  LDGSTS.E.BYPASS.128 [R245+0x13000], [R18.64] ;  /* 0x1300000012f57fae */ /* 0x0007e2000b901c4e */
[----:B------:R-:W-:Y:S02]  /*1240*/  LEA.HI.X.SX32 R27, R2, c[0x0][0x16c], 0x1, P3 ;  /* 0x00005b00021b7a11 */ /* 0x000fe400018f0eff */
[----:B------:R-:W-:Y:S01]  /*1250*/  LOP3.LUT R0, R9, 0x70, R28, 0xf8, !PT ;  /* 0x0000007009007812 */ /* 0x000fe200078ef81c */
[----:B------:R-:W0:Y:S01]  /*1260*/  LDGDEPBAR ;  /* 0x00000000000079af */ /* 0x000e220000000000 */
[----:B------:R-:W-:-:S02]  /*1270*/  LEA.HI.X.SX32 R23, R4, c[0x0][0x16c], 0x1, P0 ;  /* 0x00005b0004177a11 */ /* 0x000fc400000f0eff */
[--C-:B------:R-:W-:Y:S01]  /*1280*/  LOP3.LUT R2, R13, 0x70, R28.reuse, 0xf8, !PT ;  /* 0x000000700d027812 */ /* 0x100fe200078ef81c */
[----:B------:R4:W-:Y:S01]  /*1290*/  LDGSTS.E.BYPASS.128 [R245], [R206.64] ;  /* 0x00000000cef57fae */ /* 0x0009e2000b901c4e */
[--C-:B------:R-:W-:Y:S02]  /*12a0*/  LOP3.LUT R4, R11, 0x70, R28.reuse, 0xf8, !PT ;  /* 0x000000700b047812 */ /* 0x100fe400078ef81c */
[----:B------:R-:W-:Y:S01]  /*12b0*/  LOP3.LUT R6, R89, 0x70, R28, 0xf8, !PT ;  /* 0x0000007059067812 */ /* 0x000fe200078ef81c */
[----:B------:R2:W-:Y:S01]  /*12c0*/  LDGSTS.E.BYPASS.128 [R245+0x1000], [R22.64] ;  /* 0x0100000016f57fae */ /* 0x0005e2000b901c4e */
[----:B------:R-:W-:Y:S02]  /*12d0*/  LEA.HI.X.SX32 R3, R3, c[0x0][0x164], 0x1, P2 ;  /* 0x0000590003037a11 */ /* 0x000fe400010f0eff */
[----:B------:R-:W-:Y:S01]  /*12e0*/  IADD3 R28, P2, R0, c[0x0][0x168], RZ ;  /* 0x00005a00001c7a10 */ /* 0x000fe20007f5e0ff */
[----:B------:R2:W-:Y:S01]  /*12f0*/  LDGSTS.E.BYPASS.128 [R245+0x2000], [R24.64] ;  /* 0x0200000018f57fae */ /* 0x0005e2000b901c4e */
[----:B-1----:R-:W-:-:S02]  /*1300*/  LEA.HI.X.SX32 R17, R15, c[0x0][0x164], 0x1, P6 ;  /* 0x000059000f117a11 */ /* 0x002fc400030f0eff */
[----:B------:R-:W-:Y:S01]  /*1310*/  IADD3 R30, P6, R2, c[0x0][0x168], RZ ;  /* 0x00005a00021e7a10 */ /* 0x000fe20007fde0ff */
[----:B------:R1:W-:Y:S01]  /*1320*/  LDGSTS.E.BYPASS.128 [R245+0x3000], [R26.64] ;  /* 0x030000001af57fae */ /* 0x0003e2000b901c4e */
[----:B---3--:R-:W-:Y:S01]  /*1330*/  LEA.HI.X.SX32 R19, R5, c[0x0][0x164], 0x1, P5 ;  /* 0x0000590005137a11 */ /* 0x008fe200028f0eff */
[----:B------:R-:W-:Y:S01]  /*1340*/  CS2R R14, SRZ ;  /* 0x00000000000e7805 */ /* 0x000fe2000001ff00 */
[----:B------:R-:W-:Y:S02]  /*1350*/  IADD3 R32, P5, R4, c[0x0][0x168], RZ ;  /* 0x00005a0004207a10 */ /* 0x000fe40007fbe0ff */
[----:B----4-:R-:W-:Y:S02]  /*1360*/  LEA.HI.X.SX32 R207, R31, c[0x0][0x16c], 0x1, P1 ;  /* 0x00005b001fcf7a11 */ /* 0x010fe400008f0eff */
[----:B------:R-:W-:Y:S02]  /*1370*/  IADD3 R220, P1, R6, c[0x0][0x168], RZ ;  /* 0x00005a0006dc7a10 */ /* 0x000fe40007f3e0ff */
[----:B------:R-:W-:-:S02]  /*1380*/  LEA.HI.X.SX32 R29, R0, c[0x0][0x16c], 0x1, P2 ;  /* 0x00005b00001d7a11 */ /* 0x000fc400010f0eff */
[----:B------:R-:W-:Y:S01]  /*1390*/  LEA.HI.X.SX32 R31, R2, c[0x0][0x16c], 0x1, P6 ;  /* 0x00005b00021f7a11 */ /* 0x000fe200030f0eff */
[----:B------:R-:W-:Y:S01]  /*13a0*/  IMAD.MOV.U32 R2, RZ, RZ, R200 ;  /* 0x000000ffff027224 */ /* 0x000fe200078e00c8 */
[----:B------:R-:W-:Y:S01]  /*13b0*/  LEA.HI.X.SX32 R33, R4, c[0x0][0x16c], 0x1, P5 ;  /* 0x00005b0004217a11 */ /* 0x000fe200028f0eff */
[----:B------:R3:W-:Y:S01]  /*13c0*/  LDGSTS.E.BYPASS.128 [R245+0x4000], [R28.64] ;  /* 0x040000001cf57fae */ /* 0x0007e2000b901c4e */
[----:B------:R-:W-:Y:S01]  /*13d0*/  LEA.HI.X.SX32 R221, R6, c[0x0][0x16c], 0x1, P1 ;  /* 0x00005b0006dd7a11 */ /* 0x000fe200008f0eff */
[----:B------:R-:W-:Y:S01]  /*13e0*/  IMAD.MOV.U32 R88, RZ, RZ, R220 ;  /* 0x000000ffff587224 */ /* 0x000fe200078e00dc */
[----:B--2---:R-:W-:Y:S01]  /*13f0*/  LEA.HI.X.SX32 R23, R37, c[0x0][0x16c], 0x1, P0 ;  /* 0x00005b0025177a11 */ /* 0x004fe200000f0eff */
[----:B------:R2:W-:Y:S01]  /*1400*/  LDGSTS.E.BYPASS.128 [R245+0x5000], [R30.64] ;  /* 0x050000001ef57fae */ /* 0x0005e2000b901c4e */
[----:B------:R-:W-:Y:S01]  /*1410*/  LEA.HI.X.SX32 R25, R7, c[0x0][0x16c], 0x1, P4 ;  /* 0x00005b0007197a11 */ /* 0x000fe200020f0eff */
[----:B------:R-:W-:Y:S01]  /*1420*/  CS2R R36, SRZ ;  /* 0x0000000000247805 */ /* 0x000fe2000001ff00 */
[----:B-1----:R-:W-:Y:S01]  /*1430*/  LEA.HI.X.SX32 R27, R39, c[0x0][0x16c], 0x1, P3 ;  /* 0x00005b00271b7a11 */ /* 0x002fe200018f0eff */
[----:B------:R1:W-:Y:S01]  /*1440*/  LDGSTS.E.BYPASS.128 [R245+0x6000], [R32.64] ;  /* 0x0600000020f57fae */ /* 0x0003e2000b901c4e */
[----:B------:R-:W-:Y:S01]  /*1450*/  LEA.HI.X.SX32 R89, R89, c[0x0][0x16c], 0x1, P1 ;  /* 0x00005b0059597a11 */ /* 0x000fe200008f0eff */
[----:B------:R-:W-:Y:S01]  /*1460*/  CS2R R38, SRZ ;  /* 0x0000000000267805 */ /* 0x000fe2000001ff00 */
[----:B------:R-:W-:Y:S01]  /*1470*/  IADD3 R216, P4, R30, 0x100, RZ ;  /* 0x000001001ed87810 */ /* 0x000fe20007f9e0ff */
[----:B------:R4:W-:Y:S01]  /*1480*/  LDGSTS.E.BYPASS.128 [R245+0x7000], [R220.64] ;  /* 0x07000000dcf57fae */ /* 0x0009e2000b901c4e */
[----:B---3--:R-:W-:Y:S01]  /*1490*/  LEA.HI.X.SX32 R29, R9, c[0x0][0x16c], 0x1, P2 ;  /* 0x00005b00091d7a11 */ /* 0x008fe200010f0eff */
[----:B------:R-:W-:Y:S01]  /*14a0*/  CS2R R4, SRZ ;  /* 0x0000000000047805 */ /* 0x000fe2000001ff00 */
[----:B------:R-:W-:Y:S01]  /*14b0*/  IADD3 R214, P3, R28, 0x100, RZ ;  /* 0x000001001cd67810 */ /* 0x000fe20007f7e0ff */
[----:B------:R-:W0:Y:S01]  /*14c0*/  LDGDEPBAR ;  /* 0x00000000000079af */ /* 0x000e220000000000 */
[----:B--2---:R-:W-:Y:S01]  /*14d0*/  LEA.HI.X.SX32 R31, R13, c[0x0][0x16c], 0x1, P6 ;  /* 0x00005b000d1f7a11 */ /* 0x004fe200030f0eff */
[----:B------:R-:W-:Y:S01]  /*14e0*/  CS2R R6, SRZ ;  /* 0x0000000000067805 */ /* 0x000fe2000001ff00 */
[----:B------:R-:W-:Y:S01]  /*14f0*/  IADD3 R212, P2, R26, 0x100, RZ ;  /* 0x000001001ad47810 */ /* 0x000fe20007f5e0ff */
[----:B------:R-:W-:Y:S01]  /*1500*/  BAR.SYNC.DEFER_BLOCKING 0x0 ;  /* 0x0000000000007b1d */ /* 0x000fe20000010000 */
[----:B-1----:R-:W-:Y:S01]  /*1510*/  LEA.HI.X.SX32 R33, R11, c[0x0][0x16c], 0x1, P5 ;  /* 0x00005b000b217a11 */ /* 0x002fe200028f0eff */
[----:B------:R-:W-:Y:S01]  /*1520*/  IMAD.X R215, RZ, RZ, R31, P4 ;  /* 0x000000ffffd77224 */ /* 0x000fe200020e061f */
[----:B------:R-:W-:Y:S01]  /*1530*/  IADD3 R218, P6, R32, 0x100, RZ ;  /* 0x0000010020da7810 */ /* 0x000fe20007fde0ff */
[----:B------:R-:W-:Y:S01]  /*1540*/  IMAD.X R213, RZ, RZ, R29, P3 ;  /* 0x000000ffffd57224 */ /* 0x000fe200018e061d */
[----:B----4-:R-:W-:Y:S01]  /*1550*/  IADD3 R220, P1, R220, 0x100, RZ ;  /* 0x00000100dcdc7810 */ /* 0x010fe20007f3e0ff */
[----:B------:R-:W-:Y:S01]  /*1560*/  IMAD.X R211, RZ, RZ, R27, P2 ;  /* 0x000000ffffd37224 */ /* 0x000fe200010e061b */
[----:B------:R-:W-:Y:S01]  /*1570*/  IADD3 R210, P0, R24, 0x100, RZ ;  /* 0x0000010018d27810 */ /* 0x000fe20007f1e0ff */
[----:B------:R-:W-:Y:S01]  /*1580*/  CS2R R8, SRZ ;  /* 0x0000000000087805 */ /* 0x000fe2000001ff00 */
[----:B------:R-:W-:Y:S01]  /*1590*/  IADD3 R204, P2, R18, 0x100, RZ ;  /* 0x0000010012cc7810 */ /* 0x000fe20007f5e0ff */
[----:B------:R-:W-:Y:S01]  /*15a0*/  IMAD.X R219, RZ, RZ, R89, P1 ;  /* 0x000000ffffdb7224 */ /* 0x000fe200008e0659 */
[----:B------:R-:W-:Y:S01]  /*15b0*/  IADD3 R208, P1, R22, 0x100, RZ ;  /* 0x0000010016d07810 */ /* 0x000fe20007f3e0ff */
[----:B------:R-:W-:Y:S01]  /*15c0*/  CS2R R10, SRZ ;  /* 0x00000000000a7805 */ /* 0x000fe2000001ff00 */
[----:B------:R-:W-:Y:S01]  /*15d0*/  IADD3 R202, P3, R16, 0x100, RZ ;  /* 0x0000010010ca7810 */ /* 0x000fe20007f7e0ff */
[----:B------:R-:W-:Y:S01]  /*15e0*/  CS2R R12, SRZ ;  /* 0x00000000000c7805 */ /* 0x000fe2000001ff00 */
[----:B------:R-:W-:Y:S01]  /*15f0*/  IADD3 R200, P4, R200, 0x100, RZ ;  /* 0x00000100c8c87810 */ /* 0x000fe20007f9e0ff */
[----:B------:R-:W-:Y:S01]  /*1600*/  IMAD.X R217, RZ, RZ, R33, P6 ;  /* 0x000000ffffd97224 */ /* 0x000fe200030e0621 */
[C---:B------:R-:W-:Y:S01]  /*1610*/  IADD3 R91, R35.reuse, 0x2000, RZ ;  /* 0x00002000235b7810 */ /* 0x040fe20007ffe0ff */
[----:B------:R-:W-:Y:S01]  /*1620*/  IMAD.X R209, RZ, RZ, R25, P0 ;  /* 0x000000ffffd17224 */ /* 0x000fe200000e0619 */
[C---:B------:R-:W-:Y:S01]  /*1630*/  IADD3 R221, R35.reuse, 0x3000, RZ ;  /* 0x0000300023dd7810 */ /* 0x040fe20007ffe0ff */
[----:B------:R-:W-:Y:S01]  /*1640*/  IMAD.X R203, RZ, RZ, R19, P2 ;  /* 0x000000ffffcb7224 */ /* 0x000fe200010e0613 */
[----:B------:R-:W-:Y:S01]  /*1650*/  IADD3 R224, R35, 0x1000, RZ ;  /* 0x0000100023e07810 */ /* 0x000fe20007ffe0ff */
[----:B------:R-:W-:Y:S01]  /*1660*/  IMAD.X R201, RZ, RZ, R17, P3 ;  /* 0x000000ffffc97224 */ /* 0x000fe200018e0611 */
[-C--:B------:R-:W-:Y:S01]  /*1670*/  LOP3.LUT R222, R91, R246.reuse, RZ, 0xfc, !PT ;  /* 0x000000f65bde7212 */ /* 0x080fe200078efcff */
[----:B------:R-:W-:Y:S01]  /*1680*/  @!PT LDS RZ, [RZ] ;  /* 0x00000000fffff984 */ /* 0x000fe20000000800 */
[----:B------:R-:W-:Y:S01]  /*1690*/  @!PT LDS RZ, [RZ] ;  /* 0x00000000fffff984 */ /* 0x000fe20000000800 */
[----:B------:R-:W-:Y:S01]  /*16a0*/  @!PT LDS RZ, [RZ] ;  /* 0x00000000fffff984 */ /* 0x000fe20000000800 */
[----:B------:R1:W-:Y:S01]  /*16b0*/  LDGSTS.E.BYPASS.128 [R245+0x14000], [R20.64+0x80] ;  /* 0x1400008014f57fae */ /* 0x0003e2000b901c4e */
[----:B------:R-:W-:-:S02]  /*16c0*/  LOP3.LUT R221, R221, R246, RZ, 0xfc, !PT ;  /* 0x000000f6dddd7212 */ /* 0x000fc400078efcff */
[----:B------:R-:W-:Y:S01]  /*16d0*/  LOP3.LUT R223, R224, R246, RZ, 0xfc, !PT ;  /* 0x000000f6e0df7212 */ /* 0x000fe200078efcff */
[----:B------:R2:W-:Y:S04]  /*16e0*/  LDGSTS.E.BYPASS.128 [R245+0x15000], [R2.64+0x80] ;  /* 0x1500008002f57fae */ /* 0x0005e8000b901c4e */
[----:B------:R1:W-:Y:S04]  /*16f0*/  LDGSTS.E.BYPASS.128 [R245+0x16000], [R16.64+0x80] ;  /* 0x1600008010f57fae */ /* 0x0003e8000b901c4e */
[----:B------:R1:W-:Y:S04]  /*1700*/  LDGSTS.E.BYPASS.128 [R245+0x17000], [R18.64+0x80] ;  /* 0x1700008012f57fae */ /* 0x0003e8000b901c4e */
[----:B------:R-:W0:Y:S01]  /*1710*/  LDGDEPBAR ;  /* 0x00000000000079af */ /* 0x000e220000000000 */
[----:B--2---:R-:W-:-:S03]  /*1720*/  IMAD.X R3, RZ, RZ, R3, P4 ;  /* 0x000000ffff037224 */ /* 0x004fc600020e0603 */
[----:B------:R2:W-:Y:S04]  /*1730*/  LDGSTS.E.BYPASS.128 [R245+0x8000], [R206.64+0x80] ;  /* 0x08000080cef57fae */ /* 0x0005e8000b901c4e */
[----:B------:R1:W-:Y:S04]  /*1740*/  LDGSTS.E.BYPASS.128 [R245+0x9000], [R22.64+0x80] ;  /* 0x0900008016f57fae */ /* 0x0003e8000b901c4e */
[----:B------:R1:W-:Y:S04]  /*1750*/  LDGSTS.E.BYPASS.128 [R245+0xa000], [R24.64+0x80] ;  /* 0x0a00008018f57fae */ /* 0x0003e8000b901c4e */
[----:B------:R1:W-:Y:S01]  /*1760*/  LDGSTS.E.BYPASS.128 [R245+0xb000], [R26.64+0x80] ;  /* 0x0b0000801af57fae */ /* 0x0003e2000b901c4e */
[----:B--2---:R-:W-:-:S03]  /*1770*/  IADD3 R206, P5, R206, 0x100, RZ ;  /* 0x00000100cece7810 */ /* 0x004fc60007fbe0ff */
[----:B------:R1:W-:Y:S02]  /*1780*/  LDGSTS.E.BYPASS.128 [R245+0xc000], [R28.64+0x80] ;  /* 0x0c0000801cf57fae */ /* 0x0003e4000b901c4e */
[----:B------:R-:W-:Y:S01]  /*1790*/  IMAD.X R205, RZ, RZ, R207, P5 ;  /* 0x000000ffffcd7224 */ /* 0x000fe200028e06cf */
[----:B------:R-:W-:Y:S01]  /*17a0*/  IADD3 R2, P5, R20, 0x100, RZ ;  /* 0x0000010014027810 */ /* 0x000fe20007fbe0ff */
[----:B------:R1:W-:Y:S01]  /*17b0*/  LDGSTS.E.BYPASS.128 [R245+0xd000], [R30.64+0x80] ;  /* 0x0d0000801ef57fae */ /* 0x0003e2000b901c4e */
[----:B------:R-:W-:-:S03]  /*17c0*/  IMAD.X R207, RZ, RZ, R23, P1 ;  /* 0x000000ffffcf7224 */ /* 0x000fc600008e0617 */
[----:B------:R1:W-:Y:S01]  /*17d0*/  LDGSTS.E.BYPASS.128 [R245+0xe000], [R32.64+0x80] ;  /* 0x0e00008020f57fae */ /* 0x0003e2000b901c4e */
[----:B------:R-:W-:-:S03]  /*17e0*/  IMAD.X R0, RZ, RZ, R21, P5 ;  /* 0x000000ffff007224 */ /* 0x000fc600028e0615 */
[----:B------:R1:W-:Y:S04]  /*17f0*/  LDGSTS.E.BYPASS.128 [R245+0xf000], [R88.64+0x80] ;  /* 0x0f00008058f57fae */ /* 0x0003e8000b901c4e */
[----:B------:R-:W0:Y:S02]  /*1800*/  LDGDEPBAR ;  /* 0x00000000000079af */ /* 0x000e240000000000 */
.L_x_0:
[----:B------:R-:W-:-:S04]  /*1810*/  DEPBAR.LE SB0, 0x2 ;  /* 0x000080800000791a */ /* 0x000fc80000000000 */
[----:B------:R-:W-:Y:S01]  /*1820*/  UIADD3 UR9, UR9, 0x1, URZ ;  /* 0x0000000109097890 */ /* 0x000fe2000fffe03f */
[----:B-1----:R-:W-:Y:S01]  /*1830*/  IMAD.IADD R17, R246, 0x1, R227 ;  /* 0x00000001f6117824 */ /* 0x002fe200078e02e3 */
[----:B------:R-:W-:Y:S02]  /*1840*/  UIADD3 UR8, UR8, 0x1, URZ ;  /* 0x0000000108087890 */ /* 0x000fe4000fffe03f */
[----:B------:R-:W-:Y:S02]  /*1850*/  UISETP.GE.AND UP0, UPT, UR9, 0x2, UPT ;  /* 0x000000020900788c */ /* 0x000fe4000bf06270 */
[----:B------:R-:W-:Y:S02]  /*1860*/  UISETP.GE.AND UP1, UPT, UR8, 0x2, UPT ;  /* 0x000000020800788c */ /* 0x000fe4000bf26270 */
[----:B------:R-:W-:Y:S02]  /*1870*/  USEL UR9, UR9, URZ, !UP0 ;  /* 0x0000003f09097287 */ /* 0x000fe4000c000000 */
[----:B------:R-:W-:-:S02]  /*1880*/  UISETP.GE.U32.AND UP0, UPT, UR4, 0x16, UPT ;  /* 0x000000160400788c */ /* 0x000fc4000bf06070 */
[----:B------:R-:W-:Y:S01]  /*1890*/  ULEA UR12, UR9, 0x10000, 0xe ;  /* 0x00010000090c7891 */ /* 0x000fe2000f8e703f */
[----:B------:R-:W-:Y:S01]  /*18a0*/  BAR.SYNC.DEFER_BLOCKING 0x0 ;  /* 0x0000000000007b1d */ /* 0x000fe20000010000 */
[----:B------:R-:W-:Y:S01]  /*18b0*/  IMAD.U32 R32, RZ, RZ, UR9 ;  /* 0x00000009ff207e24 */ /* 0x000fe2000f8e00ff */
[----:B------:R-:W-:Y:S02]  /*18c0*/  UISETP.GE.U32.AND.EX UP0, UPT, UR5, URZ, UPT, UP0 ;  /* 0x0000003f0500728c */ /* 0x000fe4000bf06100 */
[----:B------:R-:W-:Y:S01]  /*18d0*/  USEL UR8, UR8, URZ, !UP1 ;  /* 0x0000003f08087287 */ /* 0x000fe2000c800000 */
[C---:B------:R-:W-:Y:S01]  /*18e0*/  IMAD R96, R32.reuse, 0x8000, R226 ;  /* 0x0000800020607824 */ /* 0x040fe200078e02e2 */
[----:B------:R-:W-:Y:S01]  /*18f0*/  UIADD3 UR4, UP1, UR4, 0x1, URZ ;  /* 0x0000000104047890 */ /* 0x000fe2000ff3e03f */
[C---:B------:R-:W-:Y:S01]  /*1900*/  IMAD R100, R32.reuse, 0x8000, R223 ;  /* 0x0000800020647824 */ /* 0x040fe200078e02df */
[----:B------:R-:W-:Y:S01]  /*1910*/  PLOP3.LUT P0, PT, PT, PT, UP0, 0x80, 0x0 ;  /* 0x000000000000781c */ /* 0x000fe20003f0f008 */
[C---:B------:R-:W-:Y:S01]  /*1920*/  IMAD R104, R32.reuse, 0x8000, R222 ;  /* 0x0000800020687824 */ /* 0x040fe200078e02de */
[----:B------:R-:W-:Y:S01]  /*1930*/  UIADD3.X UR5, URZ, UR5, URZ, UP1, !UPT ;  /* 0x000000053f057290 */ /* 0x000fe20008ffe43f */
[----:B------:R-:W-:-:S02]  /*1940*/  IMAD R108, R32, 0x8000, R221 ;  /* 0x00008000206c7824 */ /* 0x000fc400078e02dd */
[C---:B------:R-:W-:Y:S02]  /*1950*/  IMAD R28, R32.reuse, 0x8000, R17 ;  /* 0x00008000201c7824 */ /* 0x040fe400078e0211 */
[----:B------:R-:W-:-:S04]  /*1960*/  IMAD R32, R32, 0x8000, R225 ;  /* 0x0000800020207824 */ /* 0x000fc800078e02e1 */
[--C-:B------:R-:W-:Y:S01]  /*1970*/  IMAD.IADD R248, R227, 0x1, R32.reuse ;  /* 0x00000001e3f87824 */ /* 0x100fe200078e0220 */
[----:B------:R-:W-:Y:S04]  /*1980*/  LDSM.16.M88.4 R24, [R244+UR12] ;  /* 0x0000000cf418783b */ /* 0x000fe80008000200 */
[----:B------:R-:W1:Y:S04]  /*1990*/  LDSM.16.M88.4 R96, [R96] ;  /* 0x000000006060783b */ /* 0x000e680000000200 */
[----:B------:R-:W2:Y:S04]  /*19a0*/  LDSM.16.M88.4 R100, [R100] ;  /* 0x000000006464783b */ /* 0x000ea80000000200 */
[----:B------:R-:W3:Y:S04]  /*19b0*/  LDSM.16.M88.4 R104, [R104] ;  /* 0x000000006868783b */ /* 0x000ee80000000200 */
[----:B------:R-:W4:Y:S04]  /*19c0*/  LDSM.16.M88.4 R108, [R108] ;  /* 0x000000006c6c783b */ /* 0x000f280000000200 */
[----:B------:R-:W3:Y:S04]  /*19d0*/  LDSM.16.M88.4 R112, [R28+0x4000] ;  /* 0x004000001c70783b */ /* 0x000ee80000000200 */
[----:B------:R-:W4:Y:S04]  /*19e0*/  LDSM.16.M88.4 R116, [R28+0x5000] ;  /* 0x005000001c74783b */ /* 0x000f280000000200 */
[----:B------:R-:W4:Y:S04]  /*19f0*/  LDSM.16.M88.4 R120, [R28+0x6000] ;  /* 0x006000001c78783b */ /* 0x000f280000000200 */
[----:B------:R-:W4:Y:S04]  /*1a00*/  LDSM.16.M88.4 R124, [R28+0x7000] ;  /* 0x007000001c7c783b */ /* 0x000f280000000200 */
[----:B------:R-:W4:Y:S04]  /*1a10*/  LDSM.16.M88.4 R20, [R240+UR12] ;  /* 0x0000000cf014783b */ /* 0x000f280008000200 */
[----:B------:R-:W4:Y:S04]  /*1a20*/  LDSM.16.M88.4 R16, [R236+UR12] ;  /* 0x0000000cec10783b */ /* 0x000f280008000200 */
[----:B------:R-:W4:Y:S01]  /*1a30*/  LDSM.16.M88.4 R28, [R232+UR12] ;  /* 0x0000000ce81c783b */ /* 0x000f220008000200 */
[C---:B-1----:R-:W-:Y:S03]  /*1a40*/  IMMA.16832.S8.S8.SAT R128, R24.reuse.ROW, R96.COL, R128 ;  /* 0x0000006018807237 */ /* 0x042fe60000445c80 */
[----:B------:R-:W-:Y:S04]  /*1a50*/  LDSM.16.M88.4 R88, [R235+UR12] ;  /* 0x0000000ceb58783b */ /* 0x000fe80008000200 */
[----:B------:R-:W-:Y:S01]  /*1a60*/  LDSM.16.M88.4 R196, [R242+UR12] ;  /* 0x0000000cf2c4783b */ /* 0x000fe20008000200 */
[C---:B--2---:R-:W-:Y:S03]  /*1a70*/  IMMA.16832.S8.S8.SAT R132, R24.reuse.ROW, R100.COL, R132 ;  /* 0x0000006418847237 */ /* 0x044fe60000445c84 */
[----:B------:R-:W-:Y:S05]  /*1a80*/  LDSM.16.M88.4 R192, [R238+UR12] ;  /* 0x0000000ceec0783b */ /* 0x000fea0008000200 */
[C---:B---3--:R-:W-:Y:S08]  /*1a90*/  IMMA.16832.S8.S8.SAT R136, R24.reuse.ROW, R104.COL, R136 ;  /* 0x0000006818887237 */ /* 0x048ff00000445c88 */
[C---:B----4-:R-:W-:Y:S08]  /*1aa0*/  IMMA.16832.S8.S8.SAT R148, R24.reuse.ROW, R108.COL, R148 ;  /* 0x0000006c18947237 */ /* 0x050ff00000445c94 */
[C---:B------:R-:W-:Y:S08]  /*1ab0*/  IMMA.16832.S8.S8.SAT R152, R24.reuse.ROW, R112.COL, R152 ;  /* 0x0000007018987237 */ /* 0x040ff00000445c98 */
[C---:B------:R-:W-:Y:S08]  /*1ac0*/  IMMA.16832.S8.S8.SAT R160, R24.reuse.ROW, R116.COL, R160 ;  /* 0x0000007418a07237 */ /* 0x040ff00000445ca0 */
[C---:B------:R-:W-:Y:S08]  /*1ad0*/  IMMA.16832.S8.S8.SAT R168, R24.reuse.ROW, R120.COL, R168 ;  /* 0x0000007818a87237 */ /* 0x040ff00000445ca8 */
[----:B------:R-:W-:Y:S01]  /*1ae0*/  IMMA.16832.S8.S8.SAT R164, R24.ROW, R124.COL, R164 ;  /* 0x0000007c18a47237 */ /* 0x000fe20000445ca4 */
[----:B------:R-:W1:Y:S07]  /*1af0*/  LDSM.16.M88.4 R24, [R243+UR12] ;  /* 0x0000000cf318783b */ /* 0x000e6e0008000200 */
[C---:B------:R-:W-:Y:S08]  /*1b00*/  IMMA.16832.S8.S8.SAT R156, R20.reuse.ROW, R96.COL, R156 ;  /* 0x00000060149c7237 */ /* 0x040ff00000445c9c */
[C---:B------:R-:W-:Y:S08]  /*1b10*/  IMMA.16832.S8.S8.SAT R144, R20.reuse.ROW, R100.COL, R144 ;  /* 0x0000006414907237 */ /* 0x040ff00000445c90 */
[C---:B------:R-:W-:Y:S08]  /*1b20*/  IMMA.16832.S8.S8.SAT R140, R20.reuse.ROW, R104.COL, R140 ;  /* 0x00000068148c7237 */ /* 0x040ff00000445c8c */
[C---:B------:R-:W-:Y:S08]  /*1b30*/  IMMA.16832.S8.S8.SAT R36, R20.reuse.ROW, R108.COL, R36 ;  /* 0x0000006c14247237 */ /* 0x040ff00000445c24 */
[C---:B------:R-:W-:Y:S08]  /*1b40*/  IMMA.16832.S8.S8.SAT R40, R20.reuse.ROW, R112.COL, R40 ;  /* 0x0000007014287237 */ /* 0x040ff00000445c28 */
[C---:B------:R-:W-:Y:S08]  /*1b50*/  IMMA.16832.S8.S8.SAT R44, R20.reuse.ROW, R116.COL, R44 ;  /* 0x00000074142c7237 */ /* 0x040ff00000445c2c */
[C---:B------:R-:W-:Y:S08]  /*1b60*/  IMMA.16832.S8.S8.SAT R48, R20.reuse.ROW, R120.COL, R48 ;  /* 0x0000007814307237 */ /* 0x040ff00000445c30 */
[----:B------:R-:W-:Y:S01]  /*1b70*/  IMMA.16832.S8.S8.SAT R52, R20.ROW, R124.COL, R52 ;  /* 0x0000007c14347237 */ /* 0x000fe20000445c34 */
[----:B------:R-:W2:Y:S07]  /*1b80*/  LDSM.16.M88.4 R20, [R239+UR12] ;  /* 0x0000000cef14783b */ /* 0x000eae0008000200 */
        /* <DEDUP_REMOVED lines=8> */
[----:B------:R-:W3:Y:S07]  /*1c10*/  LDSM.16.M88.4 R84, [R231+UR12] ;  /* 0x0000000ce754783b */ /* 0x000eee0008000200 */
[C---:B------:R-:W-:Y:S08]  /*1c20*/  IMMA.16832.S8.S8.SAT R4, R28.reuse.ROW, R96.COL, R4 ;  /* 0x000000601c047237 */ /* 0x040ff00000445c04 */
[C---:B------:R-:W-:Y:S08]  /*1c30*/  IMMA.16832.S8.S8.SAT R8, R28.reuse.ROW, R100.COL, R8 ;  /* 0x000000641c087237 */ /* 0x040ff00000445c08 */
[C---:B------:R-:W-:Y:S08]  /*1c40*/  IMMA.16832.S8.S8.SAT R92, R28.reuse.ROW, R104.COL, R12 ;  /* 0x000000681c5c7237 */ /* 0x040ff00000445c0c */
[C---:B------:R-:W-:Y:S08]  /*1c50*/  IMMA.16832.S8.S8.SAT R180, R28.reuse.ROW, R116.COL, R180 ;  /* 0x000000741cb47237 */ /* 0x040ff00000445cb4 */
[----:B------:R-:W-:Y:S07]  /*1c60*/  IMMA.16832.S8.S8.SAT R176, R28.ROW, R120.COL, R176 ;  /* 0x000000781cb07237 */ /* 0x000fee0000445cb0 */
[----:B------:R-:W-:Y:S01]  /*1c70*/  IMAD.IADD R120, R224, 0x1, R32 ;  /* 0x00000001e0787824 */ /* 0x000fe200078e0220 */
[C---:B-1----:R-:W-:Y:S01]  /*1c80*/  IMMA.16832.S8.S8.SAT R128, R24.reuse.ROW, R98.COL, R128 ;  /* 0x0000006218807237 */ /* 0x042fe20000445c80 */
[----:B------:R-:W-:Y:S04]  /*1c90*/  LDSM.16.M88.4 R32, [R248+0x7000] ;  /* 0x00700000f820783b */ /* 0x000fe80000000200 */
[----:B------:R-:W-:Y:S03]  /*1ca0*/  LDSM.16.M88.4 R12, [R120+0x1000] ;  /* 0x00100000780c783b */ /* 0x000fe60000000200 */
[C---:B------:R-:W-:Y:S08]  /*1cb0*/  IMMA.16832.S8.S8.SAT R132, R24.reuse.ROW, R102.COL, R132 ;  /* 0x0000006618847237 */ /* 0x040ff00000445c84 */
[----:B------:R-:W-:Y:S08]  /*1cc0*/  IMMA.16832.S8.S8.SAT R136, R24.ROW, R106.COL, R136 ;  /* 0x0000006a18887237 */ /* 0x000ff00000445c88 */
[C---:B--2---:R-:W-:Y:S08]  /*1cd0*/  IMMA.16832.S8.S8.SAT R156, R20.reuse.ROW, R98.COL, R156 ;  /* 0x00000062149c7237 */ /* 0x044ff00000445c9c */
[C---:B------:R-:W-:Y:S08]  /*1ce0*/  IMMA.16832.S8.S8.SAT R144, R20.reuse.ROW, R102.COL, R144 ;  /* 0x0000006614907237 */ /* 0x040ff00000445c90 */
[----:B------:R-:W-:Y:S08]  /*1cf0*/  IMMA.16832.S8.S8.SAT R140, R20.ROW, R106.COL, R140 ;  /* 0x0000006a148c7237 */ /* 0x000ff00000445c8c */
[C---:B------:R-:W-:Y:S08]  /*1d00*/  IMMA.16832.S8.S8.SAT R56, R88.reuse.ROW, R98.COL, R56 ;  /* 0x0000006258387237 */ /* 0x040ff00000445c38 */
[C---:B------:R-:W-:Y:S08]  /*1d10*/  IMMA.16832.S8.S8.SAT R60, R88.reuse.ROW, R102.COL, R60 ;  /* 0x00000066583c7237 */ /* 0x040ff00000445c3c */
[C---:B------:R-:W-:Y:S08]  /*1d20*/  IMMA.16832.S8.S8.SAT R64, R88.reuse.ROW, R106.COL, R64 ;  /* 0x0000006a58407237 */ /* 0x040ff00000445c40 */
[C---:B------:R-:W-:Y:S08]  /*1d30*/  IMMA.16832.S8.S8.SAT R68, R88.reuse.ROW, R110.COL, R68 ;  /* 0x0000006e58447237 */ /* 0x040ff00000445c44 */
[C---:B------:R-:W-:Y:S08]  /*1d40*/  IMMA.16832.S8.S8.SAT R72, R88.reuse.ROW, R114.COL, R72 ;  /* 0x0000007258487237 */ /* 0x040ff00000445c48 */
[C---:B------:R-:W-:Y:S08]  /*1d50*/  IMMA.16832.S8.S8.SAT R76, R88.reuse.ROW, R118.COL, R76 ;  /* 0x00000076584c7237 */ /* 0x040ff00000445c4c */
[----:B------:R-:W-:Y:S08]  /*1d60*/  IMMA.16832.S8.S8.SAT R80, R88.ROW, R122.COL, R80 ;  /* 0x0000007a58507237 */ /* 0x000ff00000445c50 */
[C---:B------:R-:W-:Y:S08]  /*1d70*/  IMMA.16832.S8.S8.SAT R188, R28.reuse.ROW, R108.COL, R188 ;  /* 0x0000006c1cbc7237 */ /* 0x040ff00000445cbc */
[C---:B------:R-:W-:Y:S08]  /*1d80*/  IMMA.16832.S8.S8.SAT R184, R28.reuse.ROW, R112.COL, R184 ;  /* 0x000000701cb87237 */ /* 0x040ff00000445cb8 */
[----:B------:R-:W-:Y:S01]  /*1d90*/  IMMA.16832.S8.S8.SAT R172, R28.ROW, R124.COL, R172 ;  /* 0x0000007c1cac7237 */ /* 0x000fe20000445cac */
[----:B------:R-:W-:Y:S07]  /*1da0*/  LDSM.16.M88.4 R28, [R248+0x6000] ;  /* 0x00600000f81c783b */ /* 0x000fee0000000200 */
[C---:B------:R-:W-:Y:S08]  /*1db0*/  IMMA.16832.S8.S8.SAT R148, R24.reuse.ROW, R110.COL, R148 ;  /* 0x0000006e18947237 */ /* 0x040ff00000445c94 */
[C---:B------:R-:W-:Y:S08]  /*1dc0*/  IMMA.16832.S8.S8.SAT R152, R24.reuse.ROW, R114.COL, R152 ;  /* 0x0000007218987237 */ /* 0x040ff00000445c98 */
        /* <DEDUP_REMOVED lines=8> */
[-C--:B------:R-:W-:Y:S01]  /*1e50*/  IMMA.16832.S8.S8.SAT R52, R20.ROW, R126.reuse.COL, R52 ;  /* 0x0000007e14347237 */ /* 0x080fe20000445c34 */
[----:B------:R-:W-:Y:S07]  /*1e60*/  LDSM.16.M88.4 R20, [R248+0x4000] ;  /* 0x00400000f814783b */ /* 0x000fee0000000200 */
[----:B------:R-:W-:Y:S01]  /*1e70*/  IMMA.16832.S8.S8.SAT R88, R88.ROW, R126.COL, R16 ;  /* 0x0000007e58587237 */ /* 0x000fe20000445c10 */
[----:B------:R-:W-:Y:S07]  /*1e80*/  LDSM.16.M88.4 R16, [R120+0x2000] ;  /* 0x002000007810783b */ /* 0x000fee0000000200 */
[C---:B---3--:R-:W-:Y:S01]  /*1e90*/  IMMA.16832.S8.S8.SAT R96, R84.reuse.ROW, R98.COL, R4 ;  /* 0x0000006254607237 */ /* 0x048fe20000445c04 */
[----:B------:R-:W-:Y:S07]  /*1ea0*/  LDSM.16.M88.4 R4, [R248] ;  /* 0x00000000f804783b */ /* 0x000fee0000000200 */
[C---:B------:R-:W-:Y:S01]  /*1eb0*/  IMMA.16832.S8.S8.SAT R100, R84.reuse.ROW, R102.COL, R8 ;  /* 0x0000006654647237 */ /* 0x040fe20000445c08 */
[----:B------:R1:W-:Y:S07]  /*1ec0*/  LDSM.16.M88.4 R8, [R120] ;  /* 0x000000007808783b */ /* 0x0003ee0000000200 */
[C---:B------:R-:W-:Y:S01]  /*1ed0*/  IMMA.16832.S8.S8.SAT R104, R84.reuse.ROW, R106.COL, R92 ;  /* 0x0000006a54687237 */ /* 0x040fe20000445c5c */
[----:B------:R-:W2:Y:S07]  /*1ee0*/  LDSM.16.M88.4 R92, [R234+UR12] ;  /* 0x0000000cea5c783b */ /* 0x000eae0008000200 */
[C---:B------:R-:W-:Y:S01]  /*1ef0*/  IMMA.16832.S8.S8.SAT R116, R84.reuse.ROW, R118.COL, R180 ;  /* 0x0000007654747237 */ /* 0x040fe20000445cb4 */
[----:B------:R-:W3:Y:S07]  /*1f00*/  LDSM.16.M88.4 R180, [R230+UR12] ;  /* 0x0000000ce6b4783b */ /* 0x000eee0008000200 */
[C---:B------:R-:W-:Y:S08]  /*1f10*/  IMMA.16832.S8.S8.SAT R108, R84.reuse.ROW, R110.COL, R188 ;  /* 0x0000006e546c7237 */ /* 0x040ff00000445cbc */
[C---:B------:R-:W-:Y:S08]  /*1f20*/  IMMA.16832.S8.S8.SAT R112, R84.reuse.ROW, R114.COL, R184 ;  /* 0x0000007254707237 */ /* 0x040ff00000445cb8 */
[C---:B-1----:R-:W-:Y:S01]  /*1f30*/  IMMA.16832.S8.S8.SAT R120, R84.reuse.ROW, R122.COL, R176 ;  /* 0x0000007a54787237 */ /* 0x042fe20000445cb0 */
[----:B------:R-:W1:Y:S07]  /*1f40*/  LDSM.16.M88.4 R176, [R241+UR12] ;  /* 0x0000000cf1b0783b */ /* 0x000e6e0008000200 */
[----:B------:R-:W-:Y:S01]  /*1f50*/  IMMA.16832.S8.S8.SAT R124, R84.ROW, R126.COL, R172 ;  /* 0x0000007e547c7237 */ /* 0x000fe20000445cac */
[----:B------:R-:W4:Y:S04]  /*1f60*/  LDSM.16.M88.4 R172, [R237+UR12] ;  /* 0x0000000cedac783b */ /* 0x000f280008000200 */
[----:B------:R-:W1:Y:S03]  /*1f70*/  LDSM.16.M88.4 R84, [R233+UR12] ;  /* 0x0000000ce954783b */ /* 0x000e660008000200 */
[C---:B--2---:R-:W-:Y:S08]  /*1f80*/  IMMA.16832.S8.S8.SAT R56, R92.reuse.ROW, R4.COL, R56 ;  /* 0x000000045c387237 */ /* 0x044ff00000445c38 */
[C---:B------:R-:W-:Y:S08]  /*1f90*/  IMMA.16832.S8.S8.SAT R60, R92.reuse.ROW, R8.COL, R60 ;  /* 0x000000085c3c7237 */ /* 0x040ff00000445c3c */
[C---:B------:R-:W-:Y:S08]  /*1fa0*/  IMMA.16832.S8.S8.SAT R64, R92.reuse.ROW, R12.COL, R64 ;  /* 0x0000000c5c407237 */ /* 0x040ff00000445c40 */
[C---:B------:R-:W-:Y:S08]  /*1fb0*/  IMMA.16832.S8.S8.SAT R68, R92.reuse.ROW, R16.COL, R68 ;  /* 0x000000105c447237 */ /* 0x040ff00000445c44 */
[C---:B------:R-:W-:Y:S08]  /*1fc0*/  IMMA.16832.S8.S8.SAT R72, R92.reuse.ROW, R20.COL, R72 ;  /* 0x000000145c487237 */ /* 0x040ff00000445c48 */
[C---:B------:R-:W-:Y:S08]  /*1fd0*/  IMMA.16832.S8.S8.SAT R76, R92.reuse.ROW, R24.COL, R76 ;  /* 0x000000185c4c7237 */ /* 0x040ff00000445c4c */
[C---:B------:R-:W-:Y:S08]  /*1fe0*/  IMMA.16832.S8.S8.SAT R80, R92.reuse.ROW, R28.COL, R80 ;  /* 0x0000001c5c507237 */ /* 0x040ff00000445c50 */
[----:B------:R-:W-:Y:S01]  /*1ff0*/  IMMA.16832.S8.S8.SAT R88, R92.ROW, R32.COL, R88 ;  /* 0x000000205c587237 */ /* 0x000fe20000445c58 */
[----:B------:R-:W2:Y:S01]  /*2000*/  LDSM.16.M88.4 R92, [R229+UR12] ;  /* 0x0000000ce55c783b */ /* 0x000ea20008000200 */
[----:B------:R-:W-:-:S06]  /*2010*/  ULEA UR12, UR8, 0x10000, 0xe ;  /* 0x00010000080c7891 */ /* 0x000fcc000f8e703f */
[-C--:B------:R-:W-:Y:S08]  /*2020*/  IMMA.16832.S8.S8.SAT R148, R196.ROW, R16.reuse.COL, R148 ;  /* 0x00000010c4947237 */ /* 0x080ff00000445c94 */
[-C--:B------:R-:W-:Y:S08]  /*2030*/  IMMA.16832.S8.S8.SAT R36, R192.ROW, R16.reuse.COL, R36 ;  /* 0x00000010c0247237 */ /* 0x080ff00000445c24 */
[----:B---3--:R-:W-:Y:S08]  /*2040*/  IMMA.16832.S8.S8.SAT R108, R180.ROW, R16.COL, R108 ;  /* 0x00000010b46c7237 */ /* 0x008ff00000445c6c */
[-C--:B------:R-:W-:Y:S08]  /*2050*/  IMMA.16832.S8.S8.SAT R152, R196.ROW, R20.reuse.COL, R152 ;  /* 0x00000014c4987237 */ /* 0x080ff00000445c98 */
[-C--:B------:R-:W-:Y:S08]  /*2060*/  IMMA.16832.S8.S8.SAT R40, R192.ROW, R20.reuse.COL, R40 ;  /* 0x00000014c0287237 */ /* 0x080ff00000445c28 */
[----:B------:R-:W-:Y:S07]  /*2070*/  IMMA.16832.S8.S8.SAT R112, R180.ROW, R20.COL, R112 ;  /* 0x00000014b4707237 */ /* 0x000fee0000445c70 */
[----:B------:R-:W-:Y:S01]  /*2080*/  IADD3 R20, P2, R200, UR6, RZ ;  /* 0x00000006c8147c10 */ /* 0x000fe2000ff5e0ff */
[----:B------:R-:W-:Y:S03]  /*2090*/  IMMA.16832.S8.S8.SAT R160, R196.ROW, R24.COL, R160 ;  /* 0x00000018c4a07237 */ /* 0x000fe60000445ca0 */
[----:B------:R-:W-:-:S05]  /*20a0*/  IADD3.X R21, R3, UR7, RZ, P2, !PT ;  /* 0x0000000703157c10 */ /* 0x000fca00097fe4ff */
[-C--:B------:R-:W-:Y:S08]  /*20b0*/  IMMA.16832.S8.S8.SAT R44, R192.ROW, R24.reuse.COL, R44 ;  /* 0x00000018c02c7237 */ /* 0x080ff00000445c2c */
[----:B------:R-:W-:Y:S08]  /*20c0*/  IMMA.16832.S8.S8.SAT R116, R180.ROW, R24.COL, R116 ;  /* 0x00000018b4747237 */ /* 0x000ff00000445c74 */
[C---:B------:R-:W-:Y:S08]  /*20d0*/  IMMA.16832.S8.S8.SAT R128, R196.reuse.ROW, R4.COL, R128 ;  /* 0x00000004c4807237 */ /* 0x040ff00000445c80 */
[C---:B------:R-:W-:Y:S08]  /*20e0*/  IMMA.16832.S8.S8.SAT R132, R196.reuse.ROW, R8.COL, R132 ;  /* 0x00000008c4847237 */ /* 0x040ff00000445c84 */
[C---:B------:R-:W-:Y:S08]  /*20f0*/  IMMA.16832.S8.S8.SAT R136, R196.reuse.ROW, R12.COL, R136 ;  /* 0x0000000cc4887237 */ /* 0x040ff00000445c88 */
[C---:B------:R-:W-:Y:S08]  /*2100*/  IMMA.16832.S8.S8.SAT R168, R196.reuse.ROW, R28.COL, R168 ;  /* 0x0000001cc4a87237 */ /* 0x040ff00000445ca8 */
[----:B------:R-:W-:Y:S08]  /*2110*/  IMMA.16832.S8.S8.SAT R164, R196.ROW, R32.COL, R164 ;  /* 0x00000020c4a47237 */ /* 0x000ff00000445ca4 */
[-C--:B------:R-:W-:Y:S08]  /*2120*/  IMMA.16832.S8.S8.SAT R48, R192.ROW, R28.reuse.COL, R48 ;  /* 0x0000001cc0307237 */ /* 0x080ff00000445c30 */
[----:B------:R-:W-:Y:S07]  /*2130*/  IMMA.16832.S8.S8.SAT R120, R180.ROW, R28.COL, R120 ;  /* 0x0000001cb4787237 */ /* 0x000fee0000445c78 */
[----:B------:R-:W-:Y:S01]  /*2140*/  IADD3 R29, R245, UR12, RZ ;  /* 0x0000000cf51d7c10 */ /* 0x000fe2000fffe0ff */
[----:B-1----:R-:W-:Y:S01]  /*2150*/  IMMA.16832.S8.S8.SAT R148, R176.ROW, R18.COL, R148 ;  /* 0x00000012b0947237 */ /* 0x002fe20000445c94 */
[----:B------:R-:W-:-:S07]  /*2160*/  IMAD.U32 R28, RZ, RZ, UR8 ;  /* 0x00000008ff1c7e24 */ /* 0x000fce000f8e00ff */
[-C--:B----4-:R-:W-:Y:S08]  /*2170*/  IMMA.16832.S8.S8.SAT R36, R172.ROW, R18.reuse.COL, R36 ;  /* 0x00000012ac247237 */ /* 0x090ff00000445c24 */
[-C--:B------:R-:W-:Y:S08]  /*2180*/  IMMA.16832.S8.S8.SAT R68, R84.ROW, R18.reuse.COL, R68 ;  /* 0x0000001254447237 */ /* 0x080ff00000445c44 */
[----:B--2---:R-:W-:Y:S07]  /*2190*/  IMMA.16832.S8.S8.SAT R188, R92.ROW, R18.COL, R108 ;  /* 0x000000125cbc7237 */ /* 0x004fee0000445c6c */
[----:B------:R-:W-:Y:S01]  /*21a0*/  IADD3 R18, P1, R2, UR6, RZ ;  /* 0x0000000602127c10 */ /* 0x000fe2000ff3e0ff */
[----:B------:R-:W-:Y:S03]  /*21b0*/  IMMA.16832.S8.S8.SAT R152, R176.ROW, R22.COL, R152 ;  /* 0x00000016b0987237 */ /* 0x000fe60000445c98 */
[----:B------:R-:W-:Y:S01]  /*21c0*/  IADD3.X R19, R0, UR7, RZ, P1, !PT ;  /* 0x0000000700137c10 */ /* 0x000fe20008ffe4ff */
[----:B------:R-:W-:Y:S01]  /*21d0*/  BAR.SYNC.DEFER_BLOCKING 0x0 ;  /* 0x0000000000007b1d */ /* 0x000fe20000010000 */
[----:B------:R-:W-:-:S03]  /*21e0*/  IADD3 R16, P1, R202, UR6, RZ ;  /* 0x00000006ca107c10 */ /* 0x000fc6000ff3e0ff */
[----:B------:R-:W-:Y:S01]  /*21f0*/  IMMA.16832.S8.S8.SAT R40, R172.ROW, R22.COL, R40 ;  /* 0x00000016ac287237 */ /* 0x000fe20000445c28 */
[----:B------:R-:W-:Y:S02]  /*2200*/  IADD3.X R17, R201, UR7, RZ, P1, !PT ;  /* 0x00000007c9117c10 */ /* 0x000fe40008ffe4ff */
[----:B------:R-:W-:-:S04]  /*2210*/  IADD3 R24, P1, R206, UR6, RZ ;  /* 0x00000006ce187c10 */ /* 0x000fc8000ff3e0ff */
[----:B------:R-:W-:Y:S01]  /*2220*/  IADD3.X R25, R205, UR7, RZ, P1, !PT ;  /* 0x00000007cd197c10 */ /* 0x000fe20008ffe4ff */
[-C--:B------:R-:W-:Y:S08]  /*2230*/  IMMA.16832.S8.S8.SAT R72, R84.ROW, R22.reuse.COL, R72 ;  /* 0x0000001654487237 */ /* 0x080ff00000445c48 */
[----:B------:R-:W-:Y:S01]  /*2240*/  IMMA.16832.S8.S8.SAT R184, R92.ROW, R22.COL, R112 ;  /* 0x000000165cb87237 */ /* 0x000fe20000445c70 */
[----:B------:R-:W-:Y:S01]  /*2250*/  @!PT LDS RZ, [RZ] ;  /* 0x00000000fffff984 */ /* 0x000fe20000000800 */
[----:B------:R-:W-:Y:S01]  /*2260*/  @!PT LDS RZ, [RZ] ;  /* 0x00000000fffff984 */ /* 0x000fe20000000800 */
[----:B------:R-:W-:Y:S01]  /*2270*/  @!PT LDS RZ, [RZ] ;  /* 0x00000000fffff984 */ /* 0x000fe20000000800 */
[----:B------:R1:W-:Y:S06]  /*2280*/  LDGSTS.E.BYPASS.128 [R29], [R18.64], !P0 ;  /* 0x00000000121d7fae */ /* 0x0003ec000c101c4e */
[----:B------:R-:W-:Y:S01]  /*2290*/  IADD3 R22, P2, R204, UR6, RZ ;  /* 0x00000006cc167c10 */ /* 0x000fe2000ff5e0ff */
[----:B------:R-:W-:Y:S01]  /*22a0*/  IMMA.16832.S8.S8.SAT R96, R180.ROW, R4.COL, R96 ;  /* 0x00000004b4607237 */ /* 0x000fe20000445c60 */
[----:B------:R2:W-:Y:S02]  /*22b0*/  LDGSTS.E.BYPASS.128 [R29+0x1000], [R20.64], !P0 ;  /* 0x01000000141d7fae */ /* 0x0005e4000c101c4e */
[----:B------:R-:W-:-:S02]  /*22c0*/  IADD3.X R23, R203, UR7, RZ, P2, !PT ;  /* 0x00000007cb177c10 */ /* 0x000fc400097fe4ff */
[----:B------:R3:W-:Y:S03]  /*22d0*/  LDGSTS.E.BYPASS.128 [R29+0x2000], [R16.64], !P0 ;  /* 0x02000000101d7fae */ /* 0x0007e6000c101c4e */
[C---:B------:R-:W-:Y:S01]  /*22e0*/  IMMA.16832.S8.S8.SAT R100, R180.reuse.ROW, R8.COL, R100 ;  /* 0x00000008b4647237 */ /* 0x040fe20000445c64 */
[----:B-1----:R-:W-:Y:S01]  /*22f0*/  IADD3 R18, P1, R210, UR6, RZ ;  /* 0x00000006d2127c10 */ /* 0x002fe2000ff3e0ff */
[----:B------:R1:W-:Y:S03]  /*2300*/  LDGSTS.E.BYPASS.128 [R29+0x3000], [R22.64], !P0 ;  /* 0x03000000161d7fae */ /* 0x0003e6000c101c4e */
[----:B------:R-:W-:Y:S01]  /*2310*/  IADD3.X R19, R209, UR7, RZ, P1, !PT ;  /* 0x00000007d1137c10 */ /* 0x000fe20008ffe4ff */
[----:B------:R-:W0:Y:S02]  /*2320*/  LDGDEPBAR ;  /* 0x00000000000079af */ /* 0x000e240000000000 */
[----:B------:R-:W-:Y:S01]  /*2330*/  IMMA.16832.S8.S8.SAT R104, R180.ROW, R12.COL, R104 ;  /* 0x0000000cb4687237 */ /* 0x000fe20000445c68 */
[----:B---3--:R-:W-:-:S04]  /*2340*/  IADD3 R16, P1, R214, UR6, RZ ;  /* 0x00000006d6107c10 */ /* 0x008fc8000ff3e0ff */
[----:B------:R-:W-:-:S03]  /*2350*/  IADD3.X R17, R213, UR7, RZ, P1, !PT ;  /* 0x00000007d5117c10 */ /* 0x000fc60008ffe4ff */
[----:B------:R-:W-:Y:S08]  /*2360*/  IMMA.16832.S8.S8.SAT R124, R180.ROW, R32.COL, R124 ;  /* 0x00000020b47c7237 */ /* 0x000ff00000445c7c */
[-C--:B------:R-:W-:Y:S08]  /*2370*/  IMMA.16832.S8.S8.SAT R160, R176.ROW, R26.reuse.COL, R160 ;  /* 0x0000001ab0a07237 */ /* 0x080ff00000445ca0 */
[-C--:B------:R-:W-:Y:S08]  /*2380*/  IMMA.16832.S8.S8.SAT R44, R172.ROW, R26.reuse.COL, R44 ;  /* 0x0000001aac2c7237 */ /* 0x080ff00000445c2c */
[-C--:B------:R-:W-:Y:S08]  /*2390*/  IMMA.16832.S8.S8.SAT R76, R84.ROW, R26.reuse.COL, R76 ;  /* 0x0000001a544c7237 */ /* 0x080ff00000445c4c */
[----:B------:R-:W-:Y:S07]  /*23a0*/  IMMA.16832.S8.S8.SAT R180, R92.ROW, R26.COL, R116 ;  /* 0x0000001a5cb47237 */ /* 0x000fee0000445c74 */
[----:B------:R-:W-:Y:S01]  /*23b0*/  IADD3 R26, P2, R208, UR6, RZ ;  /* 0x00000006d01a7c10 */ /* 0x000fe2000ff5e0ff */
[----:B------:R-:W-:Y:S03]  /*23c0*/  IMMA.16832.S8.S8.SAT R128, R176.ROW, R6.COL, R128 ;  /* 0x00000006b0807237 */ /* 0x000fe60000445c80 */
[----:B------:R-:W-:-:S02]  /*23d0*/  IADD3.X R27, R207, UR7, RZ, P2, !PT ;  /* 0x00000007cf1b7c10 */ /* 0x000fc400097fe4ff */
[----:B--2---:R-:W-:-:S03]  /*23e0*/  IADD3 R20, P2, R212, UR6, RZ ;  /* 0x00000006d4147c10 */ /* 0x004fc6000ff5e0ff */
[----:B------:R-:W-:Y:S01]  /*23f0*/  IMMA.16832.S8.S8.SAT R132, R176.ROW, R10.COL, R132 ;  /* 0x0000000ab0847237 */ /* 0x000fe20000445c84 */
[----:B------:R-:W-:Y:S02]  /*2400*/  IADD3.X R21, R211, UR7, RZ, P2, !PT ;  /* 0x00000007d3157c10 */ /* 0x000fe400097fe4ff */
[----:B-1----:R-:W-:-:S04]  /*2410*/  IADD3 R22, P2, R216, UR6, RZ ;  /* 0x00000006d8167c10 */ /* 0x002fc8000ff5e0ff */
[----:B------:R-:W-:Y:S01]  /*2420*/  IADD3.X R23, R215, UR7, RZ, P2, !PT ;  /* 0x00000007d7177c10 */ /* 0x000fe200097fe4ff */
[C---:B------:R-:W-:Y:S08]  /*2430*/  IMMA.16832.S8.S8.SAT R136, R176.reuse.ROW, R14.COL, R136 ;  /* 0x0000000eb0887237 */ /* 0x040ff00000445c88 */
[C---:B------:R-:W-:Y:S08]  /*2440*/  IMMA.16832.S8.S8.SAT R168, R176.reuse.ROW, R30.COL, R168 ;  /* 0x0000001eb0a87237 */ /* 0x040ff00000445ca8 */
[----:B------:R-:W-:Y:S08]  /*2450*/  IMMA.16832.S8.S8.SAT R164, R176.ROW, R34.COL, R164 ;  /* 0x00000022b0a47237 */ /* 0x000ff00000445ca4 */
[-C--:B------:R-:W-:Y:S08]  /*2460*/  IMMA.16832.S8.S8.SAT R48, R172.ROW, R30.reuse.COL, R48 ;  /* 0x0000001eac307237 */ /* 0x080ff00000445c30 */
[-C--:B------:R-:W-:Y:S08]  /*2470*/  IMMA.16832.S8.S8.SAT R80, R84.ROW, R30.reuse.COL, R80 ;  /* 0x0000001e54507237 */ /* 0x080ff00000445c50 */
[----:B------:R-:W-:Y:S07]  /*2480*/  IMMA.16832.S8.S8.SAT R176, R92.ROW, R30.COL, R120 ;  /* 0x0000001e5cb07237 */ /* 0x000fee0000445c78 */
[----:B------:R-:W-:Y:S01]  /*2490*/  IMAD R31, R28, 0x8000, R245 ;  /* 0x000080001c1f7824 */ /* 0x000fe200078e02f5 */
[----:B------:R-:W-:Y:S01]  /*24a0*/  IADD3 R28, P1, R218, UR6, RZ ;  /* 0x00000006da1c7c10 */ /* 0x000fe2000ff3e0ff */
[----:B------:R-:W-:Y:S03]  /*24b0*/  IMMA.16832.S8.S8.SAT R156, R192.ROW, R4.COL, R156 ;  /* 0x00000004c09c7237 */ /* 0x000fe60000445c9c */
[----:B------:R1:W-:Y:S01]  /*24c0*/  LDGSTS.E.BYPASS.128 [R31], [R24.64], !P0 ;  /* 0x00000000181f7fae */ /* 0x0003e2000c101c4e */
[----:B------:R-:W-:-:S03]  /*24d0*/  IADD3.X R29, R217, UR7, RZ, P1, !PT ;  /* 0x00000007d91d7c10 */ /* 0x000fc60008ffe4ff */
[----:B------:R2:W-:Y:S01]  /*24e0*/  LDGSTS.E.BYPASS.128 [R31+0x1000], [R26.64], !P0 ;  /* 0x010000001a1f7fae */ /* 0x0005e2000c101c4e */
[----:B------:R-:W-:Y:S03]  /*24f0*/  IMMA.16832.S8.S8.SAT R144, R192.ROW, R8.COL, R144 ;  /* 0x00000008c0907237 */ /* 0x000fe60000445c90 */
[----:B------:R2:W-:Y:S01]  /*2500*/  LDGSTS.E.BYPASS.128 [R31+0x2000], [R18.64], !P0 ;  /* 0x02000000121f7fae */ /* 0x0005e2000c101c4e */
[----:B-1----:R-:W-:Y:S01]  /*2510*/  IADD3 R24, P3, R220, UR6, RZ ;  /* 0x00000006dc187c10 */ /* 0x002fe2000ff7e0ff */
[----:B------:R-:W-:-:S03]  /*2520*/  UIADD3 UR6, UP0, UR6, 0x80, URZ ;  /* 0x0000008006067890 */ /* 0x000fc6000ff1e03f */
[C---:B------:R-:W-:Y:S01]  /*2530*/  IMMA.16832.S8.S8.SAT R140, R192.reuse.ROW, R12.COL, R140 ;  /* 0x0000000cc08c7237 */ /* 0x040fe20000445c8c */
[----:B------:R2:W-:Y:S01]  /*2540*/  LDGSTS.E.BYPASS.128 [R31+0x3000], [R20.64], !P0 ;  /* 0x03000000141f7fae */ /* 0x0005e2000c101c4e */
[----:B------:R-:W-:Y:S01]  /*2550*/  IADD3.X R25, R219, UR7, RZ, P3, !PT ;  /* 0x00000007db197c10 */ /* 0x000fe20009ffe4ff */
[----:B------:R-:W-:Y:S02]  /*2560*/  UIADD3.X UR7, URZ, UR7, URZ, UP0, !UPT ;  /* 0x000000073f077290 */ /* 0x000fe400087fe43f */
[----:B------:R-:W-:Y:S01]  /*2570*/  UISETP.NE.U32.AND UP0, UPT, UR6, 0xc00, UPT ;  /* 0x00000c000600788c */ /* 0x000fe2000bf05070 */
[----:B------:R2:W-:Y:S02]  /*2580*/  LDGSTS.E.BYPASS.128 [R31+0x4000], [R16.64], !P0 ;  /* 0x04000000101f7fae */ /* 0x0005e4000c101c4e */
[----:B------:R-:W-:Y:S01]  /*2590*/  IMMA.16832.S8.S8.SAT R52, R192.ROW, R32.COL, R52 ;  /* 0x00000020c0347237 */ /* 0x000fe20000445c34 */
[----:B------:R-:W-:Y:S01]  /*25a0*/  UISETP.NE.AND.EX UP0, UPT, UR7, URZ, UPT, UP0 ;  /* 0x0000003f0700728c */ /* 0x000fe2000bf05300 */
[----:B------:R2:W-:Y:S04]  /*25b0*/  LDGSTS.E.BYPASS.128 [R31+0x5000], [R22.64], !P0 ;  /* 0x05000000161f7fae */ /* 0x0005e8000c101c4e */
[----:B------:R2:W-:Y:S02]  /*25c0*/  LDGSTS.E.BYPASS.128 [R31+0x6000], [R28.64], !P0 ;  /* 0x060000001c1f7fae */ /* 0x0005e4000c101c4e */
[----:B------:R-:W-:Y:S02]  /*25d0*/  IMMA.16832.S8.S8.SAT R156, R172.ROW, R6.COL, R156 ;  /* 0x00000006ac9c7237 */ /* 0x000fe40000445c9c */
[----:B------:R2:W-:Y:S01]  /*25e0*/  LDGSTS.E.BYPASS.128 [R31+0x7000], [R24.64], !P0 ;  /* 0x07000000181f7fae */ /* 0x0005e2000c101c4e */
[----:B------:R-:W-:-:S03]  /*25f0*/  PLOP3.LUT P0, PT, PT, PT, UP0, 0x80, 0x0 ;  /* 0x000000000000781c */ /* 0x000fc60003f0f008 */
[----:B------:R-:W0:Y:S02]  /*2600*/  LDGDEPBAR ;  /* 0x00000000000079af */ /* 0x000e240000000000 */
[C---:B------:R-:W-:Y:S08]  /*2610*/  IMMA.16832.S8.S8.SAT R144, R172.reuse.ROW, R10.COL, R144 ;  /* 0x0000000aac907237 */ /* 0x040ff00000445c90 */
[C---:B------:R-:W-:Y:S08]  /*2620*/  IMMA.16832.S8.S8.SAT R140, R172.reuse.ROW, R14.COL, R140 ;  /* 0x0000000eac8c7237 */ /* 0x040ff00000445c8c */
[----:B------:R-:W-:Y:S08]  /*2630*/  IMMA.16832.S8.S8.SAT R52, R172.ROW, R34.COL, R52 ;  /* 0x00000022ac347237 */ /* 0x000ff00000445c34 */
[C---:B------:R-:W-:Y:S08]  /*2640*/  IMMA.16832.S8.S8.SAT R56, R84.reuse.ROW, R6.COL, R56 ;  /* 0x0000000654387237 */ /* 0x040ff00000445c38 */
[C---:B------:R-:W-:Y:S08]  /*2650*/  IMMA.16832.S8.S8.SAT R60, R84.reuse.ROW, R10.COL, R60 ;  /* 0x0000000a543c7237 */ /* 0x040ff00000445c3c */
[C---:B------:R-:W-:Y:S08]  /*2660*/  IMMA.16832.S8.S8.SAT R64, R84.reuse.ROW, R14.COL, R64 ;  /* 0x0000000e54407237 */ /* 0x040ff00000445c40 */
[----:B------:R-:W-:Y:S08]  /*2670*/  IMMA.16832.S8.S8.SAT R84, R84.ROW, R34.COL, R88 ;  /* 0x0000002254547237 */ /* 0x000ff00000445c58 */
[C---:B------:R-:W-:Y:S08]  /*2680*/  IMMA.16832.S8.S8.SAT R4, R92.reuse.ROW, R6.COL, R96 ;  /* 0x000000065c047237 */ /* 0x040ff00000445c60 */
[C---:B------:R-:W-:Y:S08]  /*2690*/  IMMA.16832.S8.S8.SAT R8, R92.reuse.ROW, R10.COL, R100 ;  /* 0x0000000a5c087237 */ /* 0x040ff00000445c64 */
[C---:B------:R-:W-:Y:S08]  /*26a0*/  IMMA.16832.S8.S8.SAT R12, R92.reuse.ROW, R14.COL, R104 ;  /* 0x0000000e5c0c7237 */ /* 0x040ff00000445c68 */
[----:B------:R-:W-:Y:S01]  /*26b0*/  IMMA.16832.S8.S8.SAT R172, R92.ROW, R34.COL, R124 ;  /* 0x000000225cac7237 */ /* 0x000fe20000445c7c */
[----:B--2---:R-:W-:Y:S07]  /*26c0*/  @P0 BRA `(.L_x_0) ;  /* 0xfffff14000000947 */ /* 0x004fee000383ffff */
[----:B------:R-:W1:Y:S01]  /*26d0*/  S2R R17, SR_TID.X ;  /* 0x0000000000117919 */ /* 0x000e620000002100 */
[----:B------:R-:W-:Y:S01]  /*26e0*/  IMAD.U32 R103, RZ, RZ, UR11 ;  /* 0x0000000bff677e24 */ /* 0x000fe2000f8e00ff */
[----:B------:R-:W-:-:S04]  /*26f0*/  DEPBAR.LE SB0, 0x0 ;  /* 0x000080000000791a */ /* 0x000fc80000000000 */
[C---:B-1----:R-:W-:Y:S01]  /*2700*/  IMAD.SHL.U32 R0, R17.reuse, 0x40, RZ ;  /* 0x0000004011007824 */ /* 0x042fe200078e00ff */
[----:B------:R-:W-:Y:S01]  /*2710*/  SHF.R.U32.HI R3, RZ, 0x6, R17 ;  /* 0x00000006ff037819 */ /* 0x000fe20000011611 */
[C---:B------:R-:W-:Y:S01]  /*2720*/  IMAD.SHL.U32 R2, R17.reuse, 0x4, RZ ;  /* 0x0000000411027824 */ /* 0x040fe200078e00ff */
[----:B------:R-:W-:Y:S02]  /*2730*/  LOP3.LUT R16, R17, 0x10, RZ, 0xc0, !PT ;  /* 0x0000001011107812 */ /* 0x000fe400078ec0ff */
[----:B------:R-:W-:Y:S02]  /*2740*/  LOP3.LUT R0, R0, 0x300, RZ, 0xc0, !PT ;  /* 0x0000030000007812 */ /* 0x000fe400078ec0ff */
[----:B------:R-:W-:Y:S02]  /*2750*/  LOP3.LUT R103, R103, 0xfc, R2, 0xf8, !PT ;  /* 0x000000fc67677812 */ /* 0x000fe400078ef802 */
[----:B------:R-:W-:Y:S02]  /*2760*/  LOP3.LUT R247, R0, 0x6, R247, 0xf8, !PT ;  /* 0x0000000600f77812 */ /* 0x000fe400078ef8f7 */
[----:B------:R-:W-:Y:S01]  /*2770*/  SGXT.U32 R0, R3, 0x2 ;  /* 0x000000020300781a */ /* 0x000fe20000000000 */
[----:B------:R-:W-:Y:S01]  /*2780*/  BAR.SYNC.DEFER_BLOCKING 0x0 ;  /* 0x0000000000007b1d */ /* 0x000fe20000010000 */
[----:B------:R-:W-:Y:S01]  /*2790*/  ISETP.GE.AND P0, PT, R103, 0x3000, PT ;  /* 0x000030006700780c */ /* 0x000fe20003f06270 */
[----:B------:R-:W-:Y:S01]  /*27a0*/  IMAD R247, R16, 0x40, R247 ;  /* 0x0000004010f77824 */ /* 0x000fe200078e02f7 */
[----:B------:R-:W-:-:S02]  /*27b0*/  LOP3.LUT R0, R0, UR10, RZ, 0xfc, !PT ;  /* 0x0000000a00007c12 */ /* 0x000fc4000f8efcff */
[----:B------:R-:W-:Y:S02]  /*27c0*/  LOP3.LUT R16, R228, 0x18, RZ, 0xc0, !PT ;  /* 0x00000018e4107812 */ /* 0x000fe400078ec0ff */
[C---:B------:R-:W-:Y:S01]  /*27d0*/  LOP3.LUT R3, R0.reuse, 0xc, RZ, 0xfc, !PT ;  /* 0x0000000c00037812 */ /* 0x040fe200078efcff */
[----:B------:R-:W-:Y:S01]  /*27e0*/  IMAD R103, R0, 0x3000, R103 ;  /* 0x0000300000677824 */ /* 0x000fe200078e0267 */
[----:B------:R-:W-:Y:S01]  /*27f0*/  LOP3.LUT R17, R17, 0x80, RZ, 0xc0, !PT ;  /* 0x0000008011117812 */ /* 0x000fe200078ec0ff */
[----:B------:R-:W-:Y:S01]  /*2800*/  IMAD.IADD R16, R247, 0x1, R16 ;  /* 0x00000001f7107824 */ /* 0x000fe200078e0210 */
[----:B------:R-:W-:Y:S02]  /*2810*/  ISETP.LT.AND P4, PT, R3, 0x1010, !P0 ;  /* 0x000010100300780c */ /* 0x000fe40004781270 */
[----:B------:R-:W-:Y:S01]  /*2820*/  LOP3.LUT R3, R228, 0x30, RZ, 0xc0, !PT ;  /* 0x00000030e4037812 */ /* 0x000fe200078ec0ff */
[----:B------:R-:W-:Y:S01]  /*2830*/  IMAD R16, R17, 0x20, R16 ;  /* 0x0000002011107824 */ /* 0x000fe200078e0210 */
[----:B------:R-:W-:-:S02]  /*2840*/  LOP3.LUT R2, R2, 0x3fc, RZ, 0xc0, !PT ;  /* 0x000003fc02027812 */ /* 0x000fc400078ec0ff */
[----:B------:R-:W-:Y:S02]  /*2850*/  LOP3.LUT R18, R0, 0x8, RZ, 0xfc, !PT ;  /* 0x0000000800127812 */ /* 0x000fe400078efcff */
[C---:B------:R-:W-:Y:S01]  /*2860*/  LOP3.LUT R17, R2.reuse, 0x800, RZ, 0xfc, !PT ;  /* 0x0000080002117812 */ /* 0x040fe200078efcff */
[----:B------:R-:W-:Y:S01]  /*2870*/  IMAD R100, R2, 0x4, R3 ;  /* 0x0000000402647824 */ /* 0x000fe200078e0203 */
[----:B------:R-:W-:Y:S02]  /*2880*/  LOP3.LUT R19, R0, 0x4, RZ, 0xfc, !PT ;  /* 0x0000000400137812 */ /* 0x000fe400078efcff */
[----:B------:R-:W-:Y:S02]  /*2890*/  ISETP.LT.AND P5, PT, R18, 0x1010, !P0 ;  /* 0x000010101200780c */ /* 0x000fe400047a1270 */
[----:B------:R-:W-:Y:S02]  /*28a0*/  LOP3.LUT R3, R2, 0x400, RZ, 0xfc, !PT ;  /* 0x0000040002037812 */ /* 0x000fe400078efcff */
[----:B------:R-:W-:-:S02]  /*28b0*/  LOP3.LUT R18, R0, 0x14, RZ, 0xfc, !PT ;  /* 0x0000001400127812 */ /* 0x000fc400078efcff */
[----:B------:R-:W-:Y:S02]  /*28c0*/  SHF.R.U32.HI R17, RZ, 0x4, R17 ;  /* 0x00000004ff117819 */ /* 0x000fe40000011611 */
[----:B------:R-:W-:Y:S02]  /*28d0*/  ISETP.LT.AND P6, PT, R19, 0x1010, !P0 ;  /* 0x000010101300780c */ /* 0x000fe400047c1270 */
[----:B------:R-:W-:Y:S02]  /*28e0*/  LOP3.LUT R19, R0, 0x10, RZ, 0xfc, !PT ;  /* 0x0000001000137812 */ /* 0x000fe400078efcff */
[----:B------:R-:W-:Y:S02]  /*28f0*/  SHF.R.U32.HI R3, RZ, 0x4, R3 ;  /* 0x00000004ff037819 */ /* 0x000fe40000011603 */
[----:B------:R-:W-:Y:S02]  /*2900*/  ISETP.LT.AND P2, PT, R18, 0x1010, !P0 ;  /* 0x000010101200780c */ /* 0x000fe40004741270 */
[----:B------:R-:W-:-:S02]  /*2910*/  LOP3.LUT R18, R2, 0xc00, RZ, 0xfc, !PT ;  /* 0x00000c0002127812 */ /* 0x000fc400078efcff */
[----:B------:R-:W-:Y:S02]  /*2920*/  LOP3.LUT R17, R17, 0xb0, RZ, 0xc0, !PT ;  /* 0x000000b011117812 */ /* 0x000fe400078ec0ff */
[----:B------:R-:W-:Y:S02]  /*2930*/  ISETP.LT.AND P3, PT, R19, 0x1010, !P0 ;  /* 0x000010101300780c */ /* 0x000fe40004761270 */
[----:B------:R-:W-:Y:S01]  /*2940*/  LOP3.LUT R3, R3, 0x70, RZ, 0xc0, !PT ;  /* 0x0000007003037812 */ /* 0x000fe200078ec0ff */
[C---:B------:R-:W-:Y:S01]  /*2950*/  IMAD R98, R2.reuse, 0x4, R17 ;  /* 0x0000000402627824 */ /* 0x040fe200078e0211 */
[C---:B------:R-:W-:Y:S02]  /*2960*/  LOP3.LUT R19, R2.reuse, 0x1000, RZ, 0xfc, !PT ;  /* 0x0000100002137812 */ /* 0x040fe400078efcff */
[----:B------:R-:W-:Y:S01]  /*2970*/  SHF.R.U32.HI R18, RZ, 0x4, R18 ;  /* 0x00000004ff127819 */ /* 0x000fe20000011612 */
[----:B------:R-:W-:Y:S01]  /*2980*/  IMAD R101, R2, 0x4, R3 ;  /* 0x0000000402657824 */ /* 0x000fe200078e0203 */
[----:B------:R-:W-:-:S02]  /*2990*/  IADD3 R17, R16, 0x800, RZ ;  /* 0x0000080010117810 */ /* 0x000fc40007ffe0ff */
[----:B------:R-:W-:Y:S02]  /*29a0*/  SHF.R.U32.HI R20, RZ, 0x4, R19 ;  /* 0x00000004ff147819 */ /* 0x000fe40000011613 */
[----:B------:R-:W-:Y:S02]  /*29b0*/  LOP3.LUT R19, R18, 0xf0, RZ, 0xc0, !PT ;  /* 0x000000f012137812 */ /* 0x000fe400078ec0ff */
[----:B------:R-:W-:Y:S02]  /*29c0*/  SHF.R.U32.HI R3, RZ, 0x4, R16 ;  /* 0x00000004ff037819 */ /* 0x000fe40000011610 */
[----:B------:R-:W-:Y:S01]  /*29d0*/  SHF.R.U32.HI R18, RZ, 0x4, R17 ;  /* 0x00000004ff127819 */ /* 0x000fe20000011611 */
[----:B------:R-:W-:Y:S01]  /*29e0*/  IMAD R96, R2, 0x4, R19 ;  /* 0x0000000402607824 */ /* 0x000fe200078e0213 */
[----:B------:R-:W-:Y:S02]  /*29f0*/  LOP3.LUT R17, R3, 0x1fc, RZ, 0xc0, !PT ;  /* 0x000001fc03117812 */ /* 0x000fe400078ec0ff */
[----:B------:R-:W-:-:S02]  /*2a00*/  LOP3.LUT R19, R18, 0xffffffc, RZ, 0xc0, !PT ;  /* 0x0ffffffc12137812 */ /* 0x000fc400078ec0ff */
[----:B------:R-:W-:Y:S01]  /*2a10*/  LOP3.LUT R21, R2, 0x1400, RZ, 0xfc, !PT ;  /* 0x0000140002157812 */ /* 0x000fe200078efcff */
[----:B------:R-:W-:Y:S01]  /*2a20*/  IMAD R102, R16, 0x4, R17 ;  /* 0x0000000410667824 */ /* 0x000fe200078e0211 */
[----:B------:R-:W-:Y:S01]  /*2a30*/  LOP3.LUT R17, R18, 0xffffff0, RZ, 0xc0, !PT ;  /* 0x0ffffff012117812 */ /* 0x000fe200078ec0ff */
[----:B------:R-:W-:Y:S01]  /*2a40*/  IMAD R192, R16, 0x4, R19 ;  /* 0x0000000410c07824 */ /* 0x000fe200078e0213 */
[----:B------:R-:W-:Y:S02]  /*2a50*/  LOP3.LUT R22, R2, 0x1800, RZ, 0xfc, !PT ;  /* 0x0000180002167812 */ /* 0x000fe400078efcff */
[----:B------:R-:W-:Y:S01]  /*2a60*/  STS.64 [R102], R128 ;  /* 0x0000008066007388 */ /* 0x000fe20000000a00 */
[----:B------:R-:W-:Y:S01]  /*2a70*/  IMAD R193, R16, 0x4, R17 ;  /* 0x0000000410c17824 */ /* 0x000fe200078e0211 */
[----:B------:R-:W-:Y:S02]  /*2a80*/  LOP3.LUT R23, R2, 0x1c00, RZ, 0xfc, !PT ;  /* 0x00001c0002177812 */ /* 0x000fe400078efcff */
[----:B------:R-:W-:Y:S01]  /*2a90*/  STS.64 [R192+0x2000], R130 ;  /* 0x00200082c0007388 */ /* 0x000fe20000000a00 */
[----:B------:R-:W-:-:S02]  /*2aa0*/  SHF.R.U32.HI R21, RZ, 0x4, R21 ;  /* 0x00000004ff157819 */ /* 0x000fc40000011615 */
[----:B------:R-:W-:Y:S01]  /*2ab0*/  SHF.R.U32.HI R22, RZ, 0x4, R22 ;  /* 0x00000004ff167819 */ /* 0x000fe20000011616 */
[----:B------:R-:W-:Y:S01]  /*2ac0*/  STS.64 [R102+0x80], R132 ;  /* 0x0000808466007388 */ /* 0x000fe20000000a00 */
[----:B------:R-:W-:Y:S02]  /*2ad0*/  SHF.R.U32.HI R24, RZ, 0x4, R23 ;  /* 0x00000004ff187819 */ /* 0x000fe40000011617 */
[----:B------:R-:W-:Y:S01]  /*2ae0*/  LOP3.LUT R99, R20, 0x130, RZ, 0xc0, !PT ;  /* 0x0000013014637812 */ /* 0x000fe200078ec0ff */
[----:B------:R-:W-:Y:S01]  /*2af0*/  STS.64 [R192+0x2080], R134 ;  /* 0x00208086c0007388 */ /* 0x000fe20000000a00 */
[----:B------:R-:W-:Y:S02]  /*2b00*/  LOP3.LUT R21, R21, 0x170, RZ, 0xc0, !PT ;  /* 0x0000017015157812 */ /* 0x000fe400078ec0ff */
[----:B------:R-:W-:Y:S01]  /*2b10*/  LOP3.LUT R23, R22, 0x1b0, RZ, 0xc0, !PT ;  /* 0x000001b016177812 */ /* 0x000fe200078ec0ff */
[----:B------:R-:W-:Y:S01]  /*2b20*/  STS.64 [R102+0x100], R136 ;  /* 0x0001008866007388 */ /* 0x000fe20000000a00 */
[----:B------:R-:W-:Y:S01]  /*2b30*/  LOP3.LUT R25, R24, 0x1f0, RZ, 0xc0, !PT ;  /* 0x000001f018197812 */ /* 0x000fe200078ec0ff */
[----:B------:R-:W-:Y:S01]  /*2b40*/  IMAD R99, R2, 0x4, R99 ;  /* 0x0000000402637824 */ /* 0x000fe200078e0263 */
[----:B------:R-:W-:Y:S01]  /*2b50*/  ISETP.LT.AND P1, PT, R0, 0x1010, !P0 ;  /* 0x000010100000780c */ /* 0x000fe20004721270 */
[----:B------:R-:W-:Y:S01]  /*2b60*/  STS.64 [R193+0x2100], R138 ;  /* 0x0021008ac1007388 */ /* 0x000fe20000000a00 */
[----:B------:R-:W-:-:S02]  /*2b70*/  IMAD R97, R2, 0x4, R21 ;  /* 0x0000000402617824 */ /* 0x000fc400078e0215 */
[C---:B------:R-:W-:Y:S01]  /*2b80*/  IMAD R3, R2.reuse, 0x4, R23 ;  /* 0x0000000402037824 */ /* 0x040fe200078e0217 */
[----:B------:R-:W-:Y:S01]  /*2b90*/  STS.64 [R102+0x180], R148 ;  /* 0x0001809466007388 */ /* 0x000fe20000000a00 */
[----:B------:R-:W-:-:S03]  /*2ba0*/  IMAD R2, R2, 0x4, R25 ;  /* 0x0000000402027824 */ /* 0x000fc600078e0219 */
[----:B------:R-:W-:Y:S04]  /*2bb0*/  STS.64 [R193+0x2180], R150 ;  /* 0x00218096c1007388 */ /* 0x000fe80000000a00 */
        /* <DEDUP_REMOVED lines=8> */
[----:B------:R-:W-:Y:S06]  /*2c40*/  BAR.SYNC.DEFER_BLOCKING 0x0 ;  /* 0x0000000000007b1d */ /* 0x000fec0000010000 */
[----:B------:R-:W1:Y:S04]  /*2c50*/  LDS.128 R132, [R100] ;  /* 0x0000000064847984 */ /* 0x000e680000000c00 */
[----:B------:R-:W2:Y:S04]  /*2c60*/  LDS.128 R92, [R101+0x1000] ;  /* 0x00100000655c7984 */ /* 0x000ea80000000c00 */
[----:B------:R-:W3:Y:S04]  /*2c70*/  LDS.128 R88, [R98+0x2000] ;  /* 0x0020000062587984 */ /* 0x000ee80000000c00 */
[----:B------:R-:W4:Y:S04]  /*2c80*/  LDS.128 R32, [R96+0x3000] ;  /* 0x0030000060207984 */ /* 0x000f280000000c00 */
[----:B------:R-:W1:Y:S04]  /*2c90*/  LDS.128 R28, [R99+0x4000] ;  /* 0x00400000631c7984 */ /* 0x000e680000000c00 */
[----:B------:R-:W1:Y:S04]  /*2ca0*/  LDS.128 R24, [R97+0x5000] ;  /* 0x0050000061187984 */ /* 0x000e680000000c00 */
[----:B------:R-:W1:Y:S04]  /*2cb0*/  LDS.128 R20, [R3+0x6000] ;  /* 0x0060000003147984 */ /* 0x000e680000000c00 */
[----:B------:R-:W1:Y:S04]  /*2cc0*/  LDS.128 R16, [R2+0x7000] ;  /* 0x0070000002107984 */ /* 0x000e680000000c00 */
[----:B------:R-:W-:Y:S06]  /*2cd0*/  BAR.SYNC.DEFER_BLOCKING 0x0 ;  /* 0x0000000000007b1d */ /* 0x000fec0000010000 */
[----:B------:R-:W-:Y:S04]  /*2ce0*/  STS.64 [R102], R156 ;  /* 0x0000009c66007388 */ /* 0x000fe80000000a00 */
        /* <DEDUP_REMOVED lines=17> */
[----:B------:R-:W1:Y:S04]  /*2e00*/  LDS.128 R124, [R101+0x1000] ;  /* 0x00100000657c7984 */ /* 0x000e680000000c00 */
[----:B------:R-:W1:Y:S04]  /*2e10*/  LDS.128 R112, [R98+0x2000] ;  /* 0x0020000062707984 */ /* 0x000e680000000c00 */
[----:B------:R-:W1:Y:S04]  /*2e20*/  LDS.128 R108, [R96+0x3000] ;  /* 0x00300000606c7984 */ /* 0x000e680000000c00 */
        /* <DEDUP_REMOVED lines=13> */
[----:B------:R1:W-:Y:S04]  /*2f00*/  STS.64 [R102+0x200], R72 ;  /* 0x0002004866007388 */ /* 0x0003e80000000a00 */
[----:B------:R-:W-:Y:S04]  /*2f10*/  STS.64 [R193+0x2200], R74 ;  /* 0x0022004ac1007388 */ /* 0x000fe80000000a00 */
[----:B------:R-:W-:Y:S04]  /*2f20*/  STS.64 [R102+0x280], R76 ;  /* 0x0002804c66007388 */ /* 0x000fe80000000a00 */
[----:B------:R-:W-:Y:S01]  /*2f30*/  STS.64 [R193+0x2280], R78 ;  /* 0x0022804ec1007388 */ /* 0x000fe20000000a00 */
[----:B-1----:R-:W-:-:S03]  /*2f40*/  IADD3 R73, R103, 0x48000, RZ ;  /* 0x0004800067497810 */ /* 0x002fc60007ffe0ff */
        /* <DEDUP_REMOVED lines=14> */
[----:B------:R1:W-:Y:S04]  /*3030*/  STS.64 [R102], R4 ;  /* 0x0000000466007388 */ /* 0x0003e80000000a00 */
[----:B------:R2:W-:Y:S04]  /*3040*/  STS.64 [R192+0x2000], R6 ;  /* 0x00200006c0007388 */ /* 0x0005e80000000a00 */
[----:B------:R3:W-:Y:S04]  /*3050*/  STS.64 [R102+0x80], R8 ;  /* 0x0000800866007388 */ /* 0x0007e80000000a00 */
[----:B------:R4:W-:Y:S01]  /*3060*/  STS.64 [R192+0x2080], R10 ;  /* 0x0020800ac0007388 */ /* 0x0009e20000000a00 */
[----:B-1----:R-:W-:Y:S01]  /*3070*/  IMAD.MOV.U32 R4, RZ, RZ, 0x4 ;  /* 0x00000004ff047424 */ /* 0x002fe200078e00ff */
[----:B------:R-:W-:-:S02]  /*3080*/  LOP3.LUT R5, R0, 0x18, RZ, 0xfc, !PT ;  /* 0x0000001800057812 */ /* 0x000fc400078efcff */
[----:B------:R1:W-:Y:S01]  /*3090*/  STS.64 [R102+0x100], R12 ;  /* 0x0001000c66007388 */ /* 0x0003e20000000a00 */
[----:B--2---:R-:W-:-:S03]  /*30a0*/  IMAD.WIDE R6, R103, R4, c[0x0][0x170] ;  /* 0x00005c0067067625 */ /* 0x004fc600078e0204 */
[----:B------:R2:W-:Y:S01]  /*30b0*/  STS.64 [R193+0x2100], R14 ;  /* 0x0021000ec1007388 */ /* 0x0005e20000000a00 */
[----:B---3--:R-:W-:-:S03]  /*30c0*/  IADD3 R9, R103, 0xc000, RZ ;  /* 0x0000c00067097810 */ /* 0x008fc60007ffe0ff */
[----:B------:R-:W-:Y:S01]  /*30d0*/  STS.64 [R102+0x180], R188 ;  /* 0x000180bc66007388 */ /* 0x000fe20000000a00 */
[----:B----4-:R-:W-:Y:S01]  /*30e0*/  IADD3 R11, R103, 0x18000, RZ ;  /* 0x00018000670b7810 */ /* 0x010fe20007ffe0ff */
[-C--:B------:R-:W-:Y:S02]  /*30f0*/  IMAD.WIDE R8, R9, R4.reuse, c[0x0][0x170] ;  /* 0x00005c0009087625 */ /* 0x080fe400078e0204 */
[----:B------:R-:W-:Y:S01]  /*3100*/  STS.64 [R193+0x2180], R190 ;  /* 0x002180bec1007388 */ /* 0x000fe20000000a00 */
[----:B-1----:R-:W-:Y:S01]  /*3110*/  IADD3 R13, R103, 0x24000, RZ ;  /* 0x00024000670d7810 */ /* 0x002fe20007ffe0ff */
[-C--:B------:R-:W-:Y:S02]  /*3120*/  IMAD.WIDE R10, R11, R4.reuse, c[0x0][0x170] ;  /* 0x00005c000b0a7625 */ /* 0x080fe400078e0204 */
[----:B------:R-:W-:Y:S01]  /*3130*/  STS.64 [R102+0x200], R184 ;  /* 0x000200b866007388 */ /* 0x000fe20000000a00 */
[----:B--2---:R-:W-:Y:S01]  /*3140*/  IADD3 R15, R103, 0x3c000, RZ ;  /* 0x0003c000670f7810 */ /* 0x004fe20007ffe0ff */
[----:B------:R-:W-:Y:S01]  /*3150*/  IMAD.WIDE R12, R13, R4, c[0x0][0x170] ;  /* 0x00005c000d0c7625 */ /* 0x000fe200078e0204 */
[----:B------:R-:W-:Y:S01]  /*3160*/  LOP3.LUT R14, R0, 0x58, RZ, 0xfc, !PT ;  /* 0x00000058000e7812 */ /* 0x000fe200078efcff */
        /* <DEDUP_REMOVED lines=8> */
[----:B------:R1:W-:Y:S01]  /*31f0*/  @P1 STG.E.128 [R6.64], R132 ;  /* 0x0000008406001986 */ /* 0x0003e2000c101d0e */
[----:B------:R-:W-:-:S02]  /*3200*/  ISETP.LT.AND P1, PT, R5, 0x1010, !P0 ;  /* 0x000010100500780c */ /* 0x000fc40004721270 */
[C---:B------:R-:W-:Y:S01]  /*3210*/  LOP3.LUT R5, R0.reuse, 0x1c, RZ, 0xfc, !PT ;  /* 0x0000001c00057812 */ /* 0x040fe200078efcff */
[----:B------:R2:W-:Y:S03]  /*3220*/  @P6 STG.E.128 [R8.64], R92 ;  /* 0x0000005c08006986 */ /* 0x0005e6000c101d0e */
[----:B------:R-:W-:Y:S01]  /*3230*/  ISETP.LT.AND P6, PT, R5, 0x1010, !P0 ;  /* 0x000010100500780c */ /* 0x000fe200047c1270 */
[----:B------:R3:W-:Y:S01]  /*3240*/  @P5 STG.E.128 [R10.64], R88 ;  /* 0x000000580a005986 */ /* 0x0007e2000c101d0e */
[----:B------:R-:W-:-:S03]  /*3250*/  LOP3.LUT R5, R0, 0x20, RZ, 0xfc, !PT ;  /* 0x0000002000057812 */ /* 0x000fc600078efcff */
[----:B------:R4:W-:Y:S01]  /*3260*/  @P4 STG.E.128 [R12.64], R32 ;  /* 0x000000200c004986 */ /* 0x0009e2000c101d0e */
[----:B------:R-:W-:Y:S02]  /*3270*/  ISETP.LT.AND P5, PT, R5, 0x1010, !P0 ;  /* 0x000010100500780c */ /* 0x000fe400047a1270 */
[C---:B------:R-:W-:Y:S01]  /*3280*/  LOP3.LUT R5, R0.reuse, 0x24, RZ, 0xfc, !PT ;  /* 0x0000002400057812 */ /* 0x040fe200078efcff */
[----:B------:R-:W-:Y:S01]  /*3290*/  LDS.128 R32, [R96+0x3000] ;  /* 0x0030000060207984 */ /* 0x000fe20000000c00 */
[----:B-1----:R-:W-:Y:S02]  /*32a0*/  IADD3 R7, R103, 0x30000, RZ ;  /* 0x0003000067077810 */ /* 0x002fe40007ffe0ff */
[----:B------:R-:W-:Y:S02]  /*32b0*/  ISETP.LT.AND P4, PT, R5, 0x1010, !P0 ;  /* 0x000010100500780c */ /* 0x000fe40004781270 */
[----:B------:R-:W-:Y:S01]  /*32c0*/  LOP3.LUT R5, R0, 0x28, RZ, 0xfc, !PT ;  /* 0x0000002800057812 */ /* 0x000fe200078efcff */
[----:B------:R-:W-:-:S04]  /*32d0*/  IMAD.WIDE R6, R7, R4, c[0x0][0x170] ;  /* 0x00005c0007067625 */ /* 0x000fc800078e0204 */
[-C--:B--2---:R-:W-:Y:S01]  /*32e0*/  IMAD.WIDE R8, R15, R4.reuse, c[0x0][0x170] ;  /* 0x00005c000f087625 */ /* 0x084fe200078e0204 */
[----:B------:R1:W-:Y:S01]  /*32f0*/  @P3 STG.E.128 [R6.64], R28 ;  /* 0x0000001c06003986 */ /* 0x0003e2000c101d0e */
[----:B------:R-:W-:Y:S02]  /*3300*/  ISETP.LT.AND P3, PT, R5, 0x1010, !P0 ;  /* 0x000010100500780c */ /* 0x000fe40004761270 */
[C---:B------:R-:W-:Y:S01]  /*3310*/  LOP3.LUT R5, R0.reuse, 0x2c, RZ, 0xfc, !PT ;  /* 0x0000002c00057812 */ /* 0x040fe200078efcff */
[-C--:B---3--:R-:W-:Y:S01]  /*3320*/  IMAD.WIDE R10, R73, R4.reuse, c[0x0][0x170] ;  /* 0x00005c00490a7625 */ /* 0x088fe200078e0204 */
[----:B------:R2:W-:Y:S01]  /*3330*/  @P2 STG.E.128 [R8.64], R24 ;  /* 0x0000001808002986 */ /* 0x0005e2000c101d0e */
[----:B----4-:R-:W-:Y:S02]  /*3340*/  IADD3 R13, R103, 0x54000, RZ ;  /* 0x00054000670d7810 */ /* 0x010fe40007ffe0ff */
[----:B------:R-:W-:Y:S01]  /*3350*/  ISETP.LT.AND P2, PT, R5, 0x1010, !P0 ;  /* 0x000010100500780c */ /* 0x000fe20004741270 */
[----:B------:R3:W-:Y:S01]  /*3360*/  @P1 STG.E.128 [R10.64], R20 ;  /* 0x000000140a001986 */ /* 0x0007e2000c101d0e */
[----:B------:R-:W-:Y:S01]  /*3370*/  LOP3.LUT R5, R0, 0x30, RZ, 0xfc, !PT ;  /* 0x0000003000057812 */ /* 0x000fe200078efcff */
[----:B------:R-:W-:Y:S01]  /*3380*/  IMAD.WIDE R12, R13, R4, c[0x0][0x170] ;  /* 0x00005c000d0c7625 */ /* 0x000fe200078e0204 */
[----:B------:R-:W-:Y:S01]  /*3390*/  IADD3 R15, R103, 0x60000, RZ ;  /* 0x00060000670f7810 */ /* 0x000fe20007ffe0ff */
[----:B------:R-:W4:Y:S01]  /*33a0*/  LDS.128 R20, [R100] ;  /* 0x0000000064147984 */ /* 0x000f220000000c00 */
[----:B------:R-:W-:-:S02]  /*33b0*/  ISETP.LT.AND P1, PT, R5, 0x1010, !P0 ;  /* 0x000010100500780c */ /* 0x000fc40004721270 */
[C---:B------:R-:W-:Y:S01]  /*33c0*/  LOP3.LUT R5, R0.reuse, 0x34, RZ, 0xfc, !PT ;  /* 0x0000003400057812 */ /* 0x040fe200078efcff */
[----:B------:R3:W-:Y:S01]  /*33d0*/  @P6 STG.E.128 [R12.64], R16 ;  /* 0x000000100c006986 */ /* 0x0007e2000c101d0e */
[----:B-1----:R-:W-:Y:S01]  /*33e0*/  IADD3 R29, R103, 0x6c000, RZ ;  /* 0x0006c000671d7810 */ /* 0x002fe20007ffe0ff */
[-C--:B------:R-:W-:Y:S01]  /*33f0*/  IMAD.WIDE R6, R15, R4.reuse, c[0x0][0x170] ;  /* 0x00005c000f067625 */ /* 0x080fe200078e0204 */
[----:B------:R-:W-:Y:S01]  /*3400*/  ISETP.LT.AND P6, PT, R5, 0x1010, !P0 ;  /* 0x000010100500780c */ /* 0x000fe200047c1270 */
[----:B------:R-:W1:Y:S01]  /*3410*/  LDS.128 R24, [R101+0x1000] ;  /* 0x0010000065187984 */ /* 0x000e620000000c00 */
[----:B------:R-:W-:Y:S01]  /*3420*/  LOP3.LUT R5, R0, 0x38, RZ, 0xfc, !PT ;  /* 0x0000003800057812 */ /* 0x000fe200078efcff */
[----:B--2---:R-:W-:Y:S01]  /*3430*/  IMAD.WIDE R8, R29, R4, c[0x0][0x170] ;  /* 0x00005c001d087625 */ /* 0x004fe200078e0204 */
[----:B------:R-:W-:Y:S01]  /*3440*/  IADD3 R15, R103, 0x84000, RZ ;  /* 0x00084000670f7810 */ /* 0x000fe20007ffe0ff */
[----:B------:R2:W-:Y:S01]  /*3450*/  @P5 STG.E.128 [R6.64], R128 ;  /* 0x0000008006005986 */ /* 0x0005e2000c101d0e */
[----:B------:R-:W-:-:S02]  /*3460*/  ISETP.LT.AND P5, PT, R5, 0x1010, !P0 ;  /* 0x000010100500780c */ /* 0x000fc400047a1270 */
[----:B---3--:R-:W-:Y:S01]  /*3470*/  IADD3 R11, R103, 0x78000, RZ ;  /* 0x00078000670b7810 */ /* 0x008fe20007ffe0ff */
[----:B------:R3:W-:Y:S01]  /*3480*/  @P4 STG.E.128 [R8.64], R124 ;  /* 0x0000007c08004986 */ /* 0x0007e2000c101d0e */
[----:B------:R-:W-:-:S03]  /*3490*/  LOP3.LUT R5, R0, 0x3c, RZ, 0xfc, !PT ;  /* 0x0000003c00057812 */ /* 0x000fc600078efcff */
[-C--:B------:R-:W-:Y:S01]  /*34a0*/  IMAD.WIDE R10, R11, R4.reuse, c[0x0][0x170] ;  /* 0x00005c000b0a7625 */ /* 0x080fe200078e0204 */
[----:B------:R-:W-:Y:S01]  /*34b0*/  ISETP.LT.AND P4, PT, R5, 0x1010, !P0 ;  /* 0x000010100500780c */ /* 0x000fe20004781270 */
[----:B------:R-:W1:Y:S01]  /*34c0*/  LDS.128 R28, [R98+0x2000] ;  /* 0x00200000621c7984 */ /* 0x000e620000000c00 */
[C---:B------:R-:W-:Y:S01]  /*34d0*/  LOP3.LUT R5, R0.reuse, 0x40, RZ, 0xfc, !PT ;  /* 0x0000004000057812 */ /* 0x040fe200078efcff */
[-C--:B------:R-:W-:Y:S01]  /*34e0*/  IMAD.WIDE R12, R15, R4.reuse, c[0x0][0x170] ;  /* 0x00005c000f0c7625 */ /* 0x080fe200078e0204 */
[----:B------:R-:W-:Y:S01]  /*34f0*/  IADD3 R17, R103, 0x90000, RZ ;  /* 0x0009000067117810 */ /* 0x000fe20007ffe0ff */
[----:B------:R4:W-:Y:S01]  /*3500*/  @P3 STG.E.128 [R10.64], R112 ;  /* 0x000000700a003986 */ /* 0x0009e2000c101d0e */
[----:B------:R-:W-:Y:S02]  /*3510*/  ISETP.LT.AND P3, PT, R5, 0x1010, !P0 ;  /* 0x000010100500780c */ /* 0x000fe40004761270 */
[----:B------:R-:W-:Y:S01]  /*3520*/  LOP3.LUT R5, R0, 0x44, RZ, 0xfc, !PT ;  /* 0x0000004400057812 */ /* 0x000fe200078efcff */
[----:B--2---:R-:W-:Y:S01]  /*3530*/  IMAD.WIDE R6, R17, R4, c[0x0][0x170] ;  /* 0x00005c0011067625 */ /* 0x004fe200078e0204 */
[----:B------:R2:W-:Y:S01]  /*3540*/  @P2 STG.E.128 [R12.64], R108 ;  /* 0x0000006c0c002986 */ /* 0x0005e2000c101d0e */
[----:B------:R-:W-:-:S02]  /*3550*/  IADD3 R15, R103, 0xa8000, RZ ;  /* 0x000a8000670f7810 */ /* 0x000fc40007ffe0ff */
[----:B---3--:R-:W-:Y:S01]  /*3560*/  IADD3 R9, R103, 0x9c000, RZ ;  /* 0x0009c00067097810 */ /* 0x008fe20007ffe0ff */
[----:B------:R3:W-:Y:S01]  /*3570*/  @P1 STG.E.128 [R6.64], R104 ;  /* 0x0000006806001986 */ /* 0x0007e2000c101d0e */
[----:B------:R-:W-:Y:S02]  /*3580*/  ISETP.LT.AND P2, PT, R5, 0x1010, !P0 ;  /* 0x000010100500780c */ /* 0x000fe40004741270 */
[C---:B------:R-:W-:Y:S01]  /*3590*/  LOP3.LUT R5, R0.reuse, 0x48, RZ, 0xfc, !PT ;  /* 0x0000004800057812 */ /* 0x040fe200078efcff */
[-C--:B------:R-:W-:Y:S01]  /*35a0*/  IMAD.WIDE R8, R9, R4.reuse, c[0x0][0x170] ;  /* 0x00005c0009087625 */ /* 0x080fe200078e0204 */
[----:B------:R-:W-:Y:S02]  /*35b0*/  IADD3 R17, R103, 0xb4000, RZ ;  /* 0x000b400067117810 */ /* 0x000fe40007ffe0ff */
[----:B------:R-:W-:Y:S02]  /*35c0*/  ISETP.LT.AND P1, PT, R5, 0x1010, !P0 ;  /* 0x000010100500780c */ /* 0x000fe40004721270 */
[----:B------:R-:W-:Y:S01]  /*35d0*/  LOP3.LUT R5, R0, 0x4c, RZ, 0xfc, !PT ;  /* 0x0000004c00057812 */ /* 0x000fe200078efcff */
[----:B----4-:R-:W-:Y:S01]  /*35e0*/  IMAD.WIDE R10, R15, R4, c[0x0][0x170] ;  /* 0x00005c000f0a7625 */ /* 0x010fe200078e0204 */
[----:B------:R4:W-:Y:S01]  /*35f0*/  @P6 STG.E.128 [R8.64], R44 ;  /* 0x0000002c08006986 */ /* 0x0009e2000c101d0e */
[----:B------:R-:W-:-:S02]  /*3600*/  IADD3 R15, R103, 0xcc000, RZ ;  /* 0x000cc000670f7810 */ /* 0x000fc40007ffe0ff */
[----:B------:R-:W-:Y:S01]  /*3610*/  ISETP.LT.AND P6, PT, R5, 0x1010, !P0 ;  /* 0x000010100500780c */ /* 0x000fe200047c1270 */
[-C--:B--2---:R-:W-:Y:S01]  /*3620*/  IMAD.WIDE R12, R17, R4.reuse, c[0x0][0x170] ;  /* 0x00005c00110c7625 */ /* 0x084fe200078e0204 */
[C---:B------:R-:W-:Y:S01]  /*3630*/  LOP3.LUT R5, R0.reuse, 0x50, RZ, 0xfc, !PT ;  /* 0x0000005000057812 */ /* 0x040fe200078efcff */
[----:B------:R2:W-:Y:S01]  /*3640*/  @P5 STG.E.128 [R10.64], R40 ;  /* 0x000000280a005986 */ /* 0x0005e2000c101d0e */
[----:B---3--:R-:W-:Y:S02]  /*3650*/  IADD3 R7, R103, 0xc0000, RZ ;  /* 0x000c000067077810 */ /* 0x008fe40007ffe0ff */
[----:B------:R-:W-:Y:S01]  /*3660*/  ISETP.LT.AND P5, PT, R5, 0x1010, !P0 ;  /* 0x000010100500780c */ /* 0x000fe200047a1270 */
[----:B------:R3:W-:Y:S01]  /*3670*/  @P4 STG.E.128 [R12.64], R36 ;  /* 0x000000240c004986 */ /* 0x0007e2000c101d0e */
[----:B------:R-:W-:Y:S01]  /*3680*/  LOP3.LUT R5, R0, 0x54, RZ, 0xfc, !PT ;  /* 0x0000005400057812 */ /* 0x000fe200078efcff */
[----:B------:R-:W-:Y:S01]  /*3690*/  IMAD.WIDE R6, R7, R4, c[0x0][0x170] ;  /* 0x00005c0007067625 */ /* 0x000fe200078e0204 */
[----:B------:R-:W-:Y:S01]  /*36a0*/  IADD3 R17, R103, 0x168000, RZ ;  /* 0x0016800067117810 */ /* 0x000fe20007ffe0ff */
[----:B------:R-:W1:Y:S01]  /*36b0*/  LDS.128 R36, [R99+0x4000] ;  /* 0x0040000063247984 */ /* 0x000e620000000c00 */
[----:B------:R-:W-:-:S02]  /*36c0*/  ISETP.LT.AND P4, PT, R5, 0x1010, !P0 ;  /* 0x000010100500780c */ /* 0x000fc40004781270 */
[----:B------:R-:W-:Y:S01]  /*36d0*/  LOP3.LUT R5, R0, 0x5c, RZ, 0xfc, !PT ;  /* 0x0000005c00057812 */ /* 0x000fe200078efcff */
[-C--:B----4-:R-:W-:Y:S01]  /*36e0*/  IMAD.WIDE R8, R15, R4.reuse, c[0x0][0x170] ;  /* 0x00005c000f087625 */ /* 0x090fe200078e0204 */
[----:B------:R4:W-:Y:S01]  /*36f0*/  @P3 STG.E.128 [R6.64], R120 ;  /* 0x0000007806003986 */ /* 0x0009e2000c101d0e */
[----:B------:R-:W-:Y:S02]  /*3700*/  ISETP.LT.AND P3, PT, R14, 0x1010, !P0 ;  /* 0x000010100e00780c */ /* 0x000fe40004761270 */
[----:B------:R-:W-:Y:S01]  /*3710*/  IADD3 R15, R103, 0x12c000, RZ ;  /* 0x0012c000670f7810 */ /* 0x000fe20007ffe0ff */
[----:B------:R4:W-:Y:S01]  /*3720*/  @P2 STG.E.128 [R8.64], R116 ;  /* 0x0000007408002986 */ /* 0x0009e2000c101d0e */
[----:B------:R-:W-:Y:S01]  /*3730*/  ISETP.LT.AND P2, PT, R5, 0x1010, !P0 ;  /* 0x000010100500780c */ /* 0x000fe20004741270 */
[----:B------:R-:W-:Y:S01]  /*3740*/  IMAD.WIDE R16, R17, R4, c[0x0][0x170] ;  /* 0x00005c0011107625 */ /* 0x000fe200078e0204 */
[C---:B--2---:R-:W-:Y:S01]  /*3750*/  IADD3 R11, R103.reuse, 0xd8000, RZ ;  /* 0x000d8000670b7810 */ /* 0x044fe20007ffe0ff */
[----:B------:R-:W2:Y:S01]  /*3760*/  LDS.128 R40, [R97+0x5000] ;  /* 0x0050000061287984 */ /* 0x000ea20000000c00 */
[----:B------:R-:W-:-:S02]  /*3770*/  IADD3 R5, R103, 0xe4000, RZ ;  /* 0x000e400067057810 */ /* 0x000fc40007ffe0ff */
[----:B---3--:R-:W-:Y:S01]  /*3780*/  IADD3 R13, R103, 0xf0000, RZ ;  /* 0x000f0000670d7810 */ /* 0x008fe20007ffe0ff */
[----:B------:R3:W1:Y:S01]  /*3790*/  LDS.128 R44, [R3+0x6000] ;  /* 0x00600000032c7984 */ /* 0x0006620000000c00 */
[----:B------:R-:W-:Y:S01]  /*37a0*/  IMAD.WIDE R10, R11, R4, c[0x0][0x170] ;  /* 0x00005c000b0a7625 */ /* 0x000fe200078e0204 */
[----:B------:R-:W-:-:S03]  /*37b0*/  LOP3.LUT R12, R0, 0x60, RZ, 0xfc, !PT ;  /* 0x00000060000c7812 */ /* 0x000fc600078efcff */
[-C--:B----4-:R-:W-:Y:S01]  /*37c0*/  IMAD.WIDE R6, R5, R4.reuse, c[0x0][0x170] ;  /* 0x00005c0005067625 */ /* 0x090fe200078e0204 */
[----:B------:R-:W-:Y:S01]  /*37d0*/  LOP3.LUT R5, R0, 0x64, RZ, 0xfc, !PT ;  /* 0x0000006400057812 */ /* 0x000fe200078efcff */
[----:B------:R4:W-:Y:S01]  /*37e0*/  @P1 STG.E.128 [R10.64], R68 ;  /* 0x000000440a001986 */ /* 0x0009e2000c101d0e */
[----:B------:R-:W-:Y:S01]  /*37f0*/  ISETP.LT.AND P1, PT, R12, 0x1010, !P0 ;  /* 0x000010100c00780c */ /* 0x000fe20004721270 */
[----:B------:R-:W-:Y:S01]  /*3800*/  IMAD.WIDE R8, R13, R4, c[0x0][0x170] ;  /* 0x00005c000d087625 */ /* 0x000fe200078e0204 */
[----:B------:R-:W-:Y:S01]  /*3810*/  IADD3 R13, R103, 0xfc000, RZ ;  /* 0x000fc000670d7810 */ /* 0x000fe20007ffe0ff */
[----:B------:R4:W-:Y:S01]  /*3820*/  @P6 STG.E.128 [R6.64], R64 ;  /* 0x0000004006006986 */ /* 0x0009e2000c101d0e */
[----:B------:R-:W-:Y:S02]  /*3830*/  ISETP.LT.AND P6, PT, R5, 0x1010, !P0 ;  /* 0x000010100500780c */ /* 0x000fe400047c1270 */
[C---:B------:R-:W-:Y:S01]  /*3840*/  LOP3.LUT R5, R0.reuse, 0x68, RZ, 0xfc, !PT ;  /* 0x0000006800057812 */ /* 0x040fe200078efcff */
[----:B------:R2:W-:Y:S01]  /*3850*/  @P5 STG.E.128 [R8.64], R60 ;  /* 0x0000003c08005986 */ /* 0x0005e2000c101d0e */
[----:B------:R-:W-:-:S02]  /*3860*/  LOP3.LUT R12, R0, 0x6c, RZ, 0xfc, !PT ;  /* 0x0000006c000c7812 */ /* 0x000fc400078efcff */
[----:B------:R-:W-:Y:S02]  /*3870*/  ISETP.LT.AND P5, PT, R5, 0x1010, !P0 ;  /* 0x000010100500780c */ /* 0x000fe400047a1270 */
[C---:B------:R-:W-:Y:S02]  /*3880*/  LOP3.LUT R5, R0.reuse, 0x70, RZ, 0xfc, !PT ;  /* 0x0000007000057812 */ /* 0x040fe400078efcff */
[----:B---3--:R-:W-:Y:S02]  /*3890*/  LOP3.LUT R3, R0, 0x78, RZ, 0xfc, !PT ;  /* 0x0000007800037812 */ /* 0x008fe400078efcff */
[----:B----4-:R-:W-:Y:S01]  /*38a0*/  IADD3 R11, R103, 0x108000, RZ ;  /* 0x00108000670b7810 */ /* 0x010fe20007ffe0ff */
[----:B------:R-:W-:Y:S01]  /*38b0*/  IMAD.WIDE R6, R13, R4, c[0x0][0x170] ;  /* 0x00005c000d067625 */ /* 0x000fe200078e0204 */
[----:B------:R-:W-:-:S03]  /*38c0*/  IADD3 R13, R103, 0x114000, RZ ;  /* 0x00114000670d7810 */ /* 0x000fc60007ffe0ff */
[-C--:B--2---:R-:W-:Y:S01]  /*38d0*/  IMAD.WIDE R8, R11, R4.reuse, c[0x0][0x170] ;  /* 0x00005c000b087625 */ /* 0x084fe200078e0204 */
[----:B------:R2:W-:Y:S01]  /*38e0*/  @P4 STG.E.128 [R6.64], R56 ;  /* 0x0000003806004986 */ /* 0x0005e2000c101d0e */
[----:B------:R-:W-:Y:S02]  /*38f0*/  ISETP.LT.AND P4, PT, R12, 0x1010, !P0 ;  /* 0x000010100c00780c */ /* 0x000fe40004781270 */
[-C--:B------:R-:W-:Y:S01]  /*3900*/  IMAD.WIDE R10, R13, R4.reuse, c[0x0][0x170] ;  /* 0x00005c000d0a7625 */ /* 0x080fe200078e0204 */
[----:B------:R-:W-:Y:S01]  /*3910*/  IADD3 R13, R103, 0x120000, RZ ;  /* 0x00120000670d7810 */ /* 0x000fe20007ffe0ff */
[----:B------:R3:W-:Y:S01]  /*3920*/  @P3 STG.E.128 [R8.64], R48 ;  /* 0x0000003008003986 */ /* 0x0007e2000c101d0e */
[----:B------:R-:W-:Y:S02]  /*3930*/  ISETP.LT.AND P3, PT, R5, 0x1010, !P0 ;  /* 0x000010100500780c */ /* 0x000fe40004761270 */
[C---:B------:R-:W-:Y:S01]  /*3940*/  LOP3.LUT R5, R0.reuse, 0x74, RZ, 0xfc, !PT ;  /* 0x0000007400057812 */ /* 0x040fe200078efcff */
[----:B------:R-:W-:Y:S01]  /*3950*/  IMAD.WIDE R12, R13, R4, c[0x0][0x170] ;  /* 0x00005c000d0c7625 */ /* 0x000fe200078e0204 */
[----:B------:R-:W-:Y:S01]  /*3960*/  LOP3.LUT R0, R0, 0x7c, RZ, 0xfc, !PT ;  /* 0x0000007c00007812 */ /* 0x000fe200078efcff */
[----:B------:R4:W-:Y:S01]  /*3970*/  @P2 STG.E.128 [R10.64], R52 ;  /* 0x000000340a002986 */ /* 0x0009e2000c101d0e */
[----:B------:R-:W-:-:S03]  /*3980*/  ISETP.LT.AND P2, PT, R5, 0x1010, !P0 ;  /* 0x000010100500780c */ /* 0x000fc60004741270 */
[----:B------:R4:W-:Y:S01]  /*3990*/  @P1 STG.E.128 [R12.64], R20 ;  /* 0x000000140c001986 */ /* 0x0009e2000c101d0e */
[----:B------:R-:W-:Y:S01]  /*39a0*/  ISETP.LT.AND P1, PT, R3, 0x1010, !P0 ;  /* 0x000010100300780c */ /* 0x000fe20004721270 */
[----:B--2---:R-:W-:Y:S01]  /*39b0*/  IMAD.WIDE R6, R15, R4, c[0x0][0x170] ;  /* 0x00005c000f067625 */ /* 0x004fe200078e0204 */
[----:B------:R-:W-:Y:S02]  /*39c0*/  ISETP.LT.AND P0, PT, R0, 0x1010, !P0 ;  /* 0x000010100000780c */ /* 0x000fe40004701270 */
[C---:B------:R-:W-:Y:S02]  /*39d0*/  IADD3 R3, R103.reuse, 0x150000, RZ ;  /* 0x0015000067037810 */ /* 0x040fe40007ffe0ff */
[C---:B---3--:R-:W-:Y:S01]  /*39e0*/  IADD3 R9, R103.reuse, 0x138000, RZ ;  /* 0x0013800067097810 */ /* 0x048fe20007ffe0ff */
[----:B-1----:R1:W-:Y:S01]  /*39f0*/  @P6 STG.E.128 [R6.64], R24 ;  /* 0x0000001806006986 */ /* 0x0023e2000c101d0e */
[----:B------:R-:W-:-:S03]  /*3a00*/  IADD3 R15, R103, 0x15c000, RZ ;  /* 0x0015c000670f7810 */ /* 0x000fc60007ffe0ff */
[----:B------:R-:W-:Y:S01]  /*3a10*/  IMAD.WIDE R8, R9, R4, c[0x0][0x170] ;  /* 0x00005c0009087625 */ /* 0x000fe200078e0204 */
[----:B----4-:R-:W-:-:S03]  /*3a20*/  IADD3 R11, R103, 0x144000, RZ ;  /* 0x00144000670b7810 */ /* 0x010fc60007ffe0ff */
[-C--:B------:R-:W-:Y:S01]  /*3a30*/  IMAD.WIDE R14, R15, R4.reuse, c[0x0][0x170] ;  /* 0x00005c000f0e7625 */ /* 0x080fe200078e0204 */
[----:B------:R1:W-:Y:S03]  /*3a40*/  @P5 STG.E.128 [R8.64], R28 ;  /* 0x0000001c08005986 */ /* 0x0003e6000c101d0e */
[----:B------:R-:W-:-:S04]  /*3a50*/  IMAD.WIDE R10, R11, R4, c[0x0][0x170] ;  /* 0x00005c000b0a7625 */ /* 0x000fc800078e0204 */
[----:B------:R-:W-:Y:S01]  /*3a60*/  IMAD.WIDE R12, R3, R4, c[0x0][0x170] ;  /* 0x00005c00030c7625 */ /* 0x000fe200078e0204 */
[----:B------:R1:W-:Y:S04]  /*3a70*/  @P4 STG.E.128 [R10.64], R32 ;  /* 0x000000200a004986 */ /* 0x0003e8000c101d0e */
[----:B------:R1:W-:Y:S04]  /*3a80*/  @P3 STG.E.128 [R12.64], R36 ;  /* 0x000000240c003986 */ /* 0x0003e8000c101d0e */
[----:B------:R1:W-:Y:S04]  /*3a90*/  @P2 STG.E.128 [R14.64], R40 ;  /* 0x000000280e002986 */ /* 0x0003e8000c101d0e */
[----:B------:R1:W-:Y:S01]  /*3aa0*/  @P1 STG.E.128 [R16.64], R44 ;  /* 0x0000002c10001986 */ /* 0x0003e2000c101d0e */
[----:B------:R-:W-:Y:S05]  /*3ab0*/  @!P0 EXIT ;  /* 0x000000000000894d */ /* 0x000fea0003800000 */
[----:B-1----:R-:W1:Y:S01]  /*3ac0*/  LDS.128 R8, [R2+0x7000] ;  /* 0x0070000002087984 */ /* 0x002e620000000c00 */
[----:B------:R-:W-:-:S05]  /*3ad0*/  IADD3 R5, R103, 0x174000, RZ ;  /* 0x0017400067057810 */ /* 0x000fca0007ffe0ff */
[----:B------:R-:W-:-:S05]  /*3ae0*/  IMAD.WIDE R4, R5, R4, c[0x0][0x170] ;  /* 0x00005c0005047625 */ /* 0x000fca00078e0204 */
[----:B-1----:R-:W-:Y:S01]  /*3af0*/  STG.E.128 [R4.64], R8 ;  /* 0x0000000804007986 */ /* 0x002fe2000c101d0e */
[----:B------:R-:W-:Y:S05]  /*3b00*/  EXIT ;  /* 0x000000000000794d */ /* 0x000fea0003800000 */
.L_x_1:
[----:B------:R-:W-:-:S00]  /*3b10*/  BRA `(.L_x_1) ;  /* 0xfffffff000007947 */ /* 0x000fc0000383ffff */
[----:B------:R-:W-:-:S00]  /*3b20*/  NOP ;  /* 0x0000000000007918 */ /* 0x000fc00000000000 */
        /* <DEDUP_REMOVED lines=13> */
.L_x_2:


//--------------------- .nv.shared.triton_tem_fused__int_mm_5 --------------------------
	.section	.nv.shared.triton_tem_fused__int_mm_5,"aw",@nobits
	.sectionflags	@""
	.align	16
